//
// Generated by NVIDIA NVVM Compiler
//
// Compiler Build ID: CL-36424714
// Cuda compilation tools, release 13.0, V13.0.88
// Based on NVVM 20.0.0
//

.version 9.0
.target sm_100
.address_size 64

	// .globl	_Z17cuda_mat_multiplyPKdS0_Pdiiiiii
// _ZZ17cuda_mat_multiplyPKdS0_PdiiiiiiE2sA has been demoted
// _ZZ17cuda_mat_multiplyPKdS0_PdiiiiiiE2sB has been demoted

.visible .entry _Z17cuda_mat_multiplyPKdS0_Pdiiiiii(
	.param .u64 .ptr .align 1 _Z17cuda_mat_multiplyPKdS0_Pdiiiiii_param_0,
	.param .u64 .ptr .align 1 _Z17cuda_mat_multiplyPKdS0_Pdiiiiii_param_1,
	.param .u64 .ptr .align 1 _Z17cuda_mat_multiplyPKdS0_Pdiiiiii_param_2,
	.param .u32 _Z17cuda_mat_multiplyPKdS0_Pdiiiiii_param_3,
	.param .u32 _Z17cuda_mat_multiplyPKdS0_Pdiiiiii_param_4,
	.param .u32 _Z17cuda_mat_multiplyPKdS0_Pdiiiiii_param_5,
	.param .u32 _Z17cuda_mat_multiplyPKdS0_Pdiiiiii_param_6,
	.param .u32 _Z17cuda_mat_multiplyPKdS0_Pdiiiiii_param_7,
	.param .u32 _Z17cuda_mat_multiplyPKdS0_Pdiiiiii_param_8
)
{
	.reg .pred 	%p<14>;
	.reg .b32 	%r<55>;
	.reg .b64 	%rd<14>;
	.reg .b64 	%fd<111>;
	// demoted variable
	.shared .align 8 .b8 _ZZ17cuda_mat_multiplyPKdS0_PdiiiiiiE2sA[8192];
	// demoted variable
	.shared .align 8 .b8 _ZZ17cuda_mat_multiplyPKdS0_PdiiiiiiE2sB[8192];
	ld.param.u64 	%rd3, [_Z17cuda_mat_multiplyPKdS0_Pdiiiiii_param_0];
	ld.param.u64 	%rd4, [_Z17cuda_mat_multiplyPKdS0_Pdiiiiii_param_1];
	ld.param.u64 	%rd5, [_Z17cuda_mat_multiplyPKdS0_Pdiiiiii_param_2];
	ld.param.u32 	%r20, [_Z17cuda_mat_multiplyPKdS0_Pdiiiiii_param_3];
	ld.param.u32 	%r21, [_Z17cuda_mat_multiplyPKdS0_Pdiiiiii_param_4];
	ld.param.u32 	%r22, [_Z17cuda_mat_multiplyPKdS0_Pdiiiiii_param_5];
	ld.param.u32 	%r23, [_Z17cuda_mat_multiplyPKdS0_Pdiiiiii_param_6];
	ld.param.u32 	%r24, [_Z17cuda_mat_multiplyPKdS0_Pdiiiiii_param_7];
	ld.param.u32 	%r25, [_Z17cuda_mat_multiplyPKdS0_Pdiiiiii_param_8];
	mov.u32 	%r1, %tid.y;
	mov.u32 	%r26, %ntid.y;
	mov.u32 	%r27, %ctaid.y;
	mad.lo.s32 	%r2, %r26, %r27, %r1;
	mov.u32 	%r3, %tid.x;
	mov.u32 	%r28, %ntid.x;
	mov.u32 	%r29, %ctaid.x;
	mad.lo.s32 	%r4, %r28, %r29, %r3;
	shl.b32 	%r30, %r1, 8;
	mov.u32 	%r31, _ZZ17cuda_mat_multiplyPKdS0_PdiiiiiiE2sB;
	add.s32 	%r32, %r31, %r30;
	shl.b32 	%r33, %r3, 3;
	add.s32 	%r5, %r32, %r33;
	mov.b64 	%rd6, 0;
	st.shared.u64 	[%r5], %rd6;
	mov.u32 	%r34, _ZZ17cuda_mat_multiplyPKdS0_PdiiiiiiE2sA;
	add.s32 	%r6, %r34, %r30;
	add.s32 	%r7, %r6, %r33;
	st.shared.u64 	[%r7], %rd6;
	setp.lt.s32 	%p1, %r21, -30;
	mov.f64 	%fd110, 0d0000000000000000;
	@%p1 bra 	$L__BB0_7;
	add.s32 	%r36, %r21, -1;
	shr.s32 	%r37, %r36, 31;
	shr.u32 	%r38, %r37, 27;
	add.s32 	%r39, %r36, %r38;
	shr.s32 	%r40, %r39, 5;
	neg.s32 	%r54, %r40;
	mad.lo.s32 	%r53, %r21, %r2, %r3;
	mad.lo.s32 	%r52, %r1, %r23, %r4;
	shl.b32 	%r11, %r23, 5;
	cvta.to.global.u64 	%rd1, %rd3;
	cvta.to.global.u64 	%rd2, %rd4;
	mov.f64 	%fd110, 0d0000000000000000;
	mov.b32 	%r51, 0;
$L__BB0_2:
	setp.ge.s32 	%p2, %r2, %r20;
	or.b32  	%r42, %r51, %r3;
	setp.eq.s32 	%p3, %r42, 0;
	or.pred  	%p4, %p2, %p3;
	selp.u32 	%r43, 1, 0, %p4;
	setp.gt.s32 	%p5, %r21, %r43;
	mov.f64 	%fd108, 0d0000000000000000;
	@%p5 bra 	$L__BB0_4;
	mul.wide.u32 	%rd7, %r53, 8;
	add.s64 	%rd8, %rd1, %rd7;
	ld.global.f64 	%fd108, [%rd8];
$L__BB0_4:
	setp.ge.s32 	%p6, %r4, %r23;
	st.shared.f64 	[%r7], %fd108;
	bar.sync 	0;
	or.b32  	%r45, %r51, %r1;
	setp.eq.s32 	%p7, %r45, 0;
	or.pred  	%p8, %p6, %p7;
	selp.u32 	%r46, 1, 0, %p8;
	setp.gt.s32 	%p9, %r22, %r46;
	mov.f64 	%fd109, 0d0000000000000000;
	@%p9 bra 	$L__BB0_6;
	mul.wide.u32 	%rd9, %r52, 8;
	add.s64 	%rd10, %rd2, %rd9;
	ld.global.f64 	%fd109, [%rd10];
$L__BB0_6:
	st.shared.f64 	[%r5], %fd109;
	bar.sync 	0;
	shl.b32 	%r47, %r3, 3;
	mov.u32 	%r48, _ZZ17cuda_mat_multiplyPKdS0_PdiiiiiiE2sB;
	add.s32 	%r49, %r48, %r47;
	ld.shared.f64 	%fd12, [%r49];
	ld.shared.f64 	%fd13, [%r6];
	fma.rn.f64 	%fd14, %fd12, %fd13, %fd110;
	ld.shared.f64 	%fd15, [%r49+256];
	ld.shared.f64 	%fd16, [%r6+8];
	fma.rn.f64 	%fd17, %fd15, %fd16, %fd14;
	ld.shared.f64 	%fd18, [%r49+512];
	ld.shared.f64 	%fd19, [%r6+16];
	fma.rn.f64 	%fd20, %fd18, %fd19, %fd17;
	ld.shared.f64 	%fd21, [%r49+768];
	ld.shared.f64 	%fd22, [%r6+24];
	fma.rn.f64 	%fd23, %fd21, %fd22, %fd20;
	ld.shared.f64 	%fd24, [%r49+1024];
	ld.shared.f64 	%fd25, [%r6+32];
	fma.rn.f64 	%fd26, %fd24, %fd25, %fd23;
	ld.shared.f64 	%fd27, [%r49+1280];
	ld.shared.f64 	%fd28, [%r6+40];
	fma.rn.f64 	%fd29, %fd27, %fd28, %fd26;
	ld.shared.f64 	%fd30, [%r49+1536];
	ld.shared.f64 	%fd31, [%r6+48];
	fma.rn.f64 	%fd32, %fd30, %fd31, %fd29;
	ld.shared.f64 	%fd33, [%r49+1792];
	ld.shared.f64 	%fd34, [%r6+56];
	fma.rn.f64 	%fd35, %fd33, %fd34, %fd32;
	ld.shared.f64 	%fd36, [%r49+2048];
	ld.shared.f64 	%fd37, [%r6+64];
	fma.rn.f64 	%fd38, %fd36, %fd37, %fd35;
	ld.shared.f64 	%fd39, [%r49+2304];
	ld.shared.f64 	%fd40, [%r6+72];
	fma.rn.f64 	%fd41, %fd39, %fd40, %fd38;
	ld.shared.f64 	%fd42, [%r49+2560];
	ld.shared.f64 	%fd43, [%r6+80];
	fma.rn.f64 	%fd44, %fd42, %fd43, %fd41;
	ld.shared.f64 	%fd45, [%r49+2816];
	ld.shared.f64 	%fd46, [%r6+88];
	fma.rn.f64 	%fd47, %fd45, %fd46, %fd44;
	ld.shared.f64 	%fd48, [%r49+3072];
	ld.shared.f64 	%fd49, [%r6+96];
	fma.rn.f64 	%fd50, %fd48, %fd49, %fd47;
	ld.shared.f64 	%fd51, [%r49+3328];
	ld.shared.f64 	%fd52, [%r6+104];
	fma.rn.f64 	%fd53, %fd51, %fd52, %fd50;
	ld.shared.f64 	%fd54, [%r49+3584];
	ld.shared.f64 	%fd55, [%r6+112];
	fma.rn.f64 	%fd56, %fd54, %fd55, %fd53;
	ld.shared.f64 	%fd57, [%r49+3840];
	ld.shared.f64 	%fd58, [%r6+120];
	fma.rn.f64 	%fd59, %fd57, %fd58, %fd56;
	ld.shared.f64 	%fd60, [%r49+4096];
	ld.shared.f64 	%fd61, [%r6+128];
	fma.rn.f64 	%fd62, %fd60, %fd61, %fd59;
	ld.shared.f64 	%fd63, [%r49+4352];
	ld.shared.f64 	%fd64, [%r6+136];
	fma.rn.f64 	%fd65, %fd63, %fd64, %fd62;
	ld.shared.f64 	%fd66, [%r49+4608];
	ld.shared.f64 	%fd67, [%r6+144];
	fma.rn.f64 	%fd68, %fd66, %fd67, %fd65;
	ld.shared.f64 	%fd69, [%r49+4864];
	ld.shared.f64 	%fd70, [%r6+152];
	fma.rn.f64 	%fd71, %fd69, %fd70, %fd68;
	ld.shared.f64 	%fd72, [%r49+5120];
	ld.shared.f64 	%fd73, [%r6+160];
	fma.rn.f64 	%fd74, %fd72, %fd73, %fd71;
	ld.shared.f64 	%fd75, [%r49+5376];
	ld.shared.f64 	%fd76, [%r6+168];
	fma.rn.f64 	%fd77, %fd75, %fd76, %fd74;
	ld.shared.f64 	%fd78, [%r49+5632];
	ld.shared.f64 	%fd79, [%r6+176];
	fma.rn.f64 	%fd80, %fd78, %fd79, %fd77;
	ld.shared.f64 	%fd81, [%r49+5888];
	ld.shared.f64 	%fd82, [%r6+184];
	fma.rn.f64 	%fd83, %fd81, %fd82, %fd80;
	ld.shared.f64 	%fd84, [%r49+6144];
	ld.shared.f64 	%fd85, [%r6+192];
	fma.rn.f64 	%fd86, %fd84, %fd85, %fd83;
	ld.shared.f64 	%fd87, [%r49+6400];
	ld.shared.f64 	%fd88, [%r6+200];
	fma.rn.f64 	%fd89, %fd87, %fd88, %fd86;
	ld.shared.f64 	%fd90, [%r49+6656];
	ld.shared.f64 	%fd91, [%r6+208];
	fma.rn.f64 	%fd92, %fd90, %fd91, %fd89;
	ld.shared.f64 	%fd93, [%r49+6912];
	ld.shared.f64 	%fd94, [%r6+216];
	fma.rn.f64 	%fd95, %fd93, %fd94, %fd92;
	ld.shared.f64 	%fd96, [%r49+7168];
	ld.shared.f64 	%fd97, [%r6+224];
	fma.rn.f64 	%fd98, %fd96, %fd97, %fd95;
	ld.shared.f64 	%fd99, [%r49+7424];
	ld.shared.f64 	%fd100, [%r6+232];
	fma.rn.f64 	%fd101, %fd99, %fd100, %fd98;
	ld.shared.f64 	%fd102, [%r49+7680];
	ld.shared.f64 	%fd103, [%r6+240];
	fma.rn.f64 	%fd104, %fd102, %fd103, %fd101;
	ld.shared.f64 	%fd105, [%r49+7936];
	ld.shared.f64 	%fd106, [%r6+248];
	fma.rn.f64 	%fd110, %fd105, %fd106, %fd104;
	bar.sync 	0;
	add.s32 	%r54, %r54, 1;
	add.s32 	%r53, %r53, 32;
	add.s32 	%r52, %r52, %r11;
	add.s32 	%r51, %r51, 32;
	setp.ne.s32 	%p10, %r54, 1;
	@%p10 bra 	$L__BB0_2;
$L__BB0_7:
	setp.ge.s32 	%p11, %r4, %r25;
	setp.ge.s32 	%p12, %r2, %r24;
	or.pred  	%p13, %p11, %p12;
	@%p13 bra 	$L__BB0_9;
	mad.lo.s32 	%r50, %r25, %r2, %r4;
	cvta.to.global.u64 	%rd11, %rd5;
	mul.wide.s32 	%rd12, %r50, 8;
	add.s64 	%rd13, %rd11, %rd12;
	st.global.f64 	[%rd13], %fd110;
$L__BB0_9:
	ret;

}
	// .globl	_Z11cu_additionPKdS0_Pdi
.visible .entry _Z11cu_additionPKdS0_Pdi(
	.param .u64 .ptr .align 1 _Z11cu_additionPKdS0_Pdi_param_0,
	.param .u64 .ptr .align 1 _Z11cu_additionPKdS0_Pdi_param_1,
	.param .u64 .ptr .align 1 _Z11cu_additionPKdS0_Pdi_param_2,
	.param .u32 _Z11cu_additionPKdS0_Pdi_param_3
)
{
	.reg .pred 	%p<3>;
	.reg .b32 	%r<11>;
	.reg .b32 	%f<4>;
	.reg .b64 	%rd<11>;
	.reg .b64 	%fd<4>;

	ld.param.u64 	%rd4, [_Z11cu_additionPKdS0_Pdi_param_0];
	ld.param.u64 	%rd5, [_Z11cu_additionPKdS0_Pdi_param_1];
	ld.param.u64 	%rd6, [_Z11cu_additionPKdS0_Pdi_param_2];
	ld.param.u32 	%r6, [_Z11cu_additionPKdS0_Pdi_param_3];
	mov.u32 	%r7, %tid.x;
	mov.u32 	%r8, %ctaid.x;
	mov.u32 	%r1, %ntid.x;
	mad.lo.s32 	%r10, %r8, %r1, %r7;
	setp.ge.s32 	%p1, %r10, %r6;
	@%p1 bra 	$L__BB1_3;
	mov.u32 	%r9, %nctaid.x;
	mul.lo.s32 	%r3, %r1, %r9;
	cvta.to.global.u64 	%rd1, %rd4;
	cvta.to.global.u64 	%rd2, %rd5;
	cvta.to.global.u64 	%rd3, %rd6;
$L__BB1_2:
	mul.wide.s32 	%rd7, %r10, 8;
	add.s64 	%rd8, %rd1, %rd7;
	ld.global.f64 	%fd1, [%rd8];
	cvt.rn.f32.f64 	%f1, %fd1;
	add.s64 	%rd9, %rd2, %rd7;
	ld.global.f64 	%fd2, [%rd9];
	cvt.rn.f32.f64 	%f2, %fd2;
	add.rm.f32 	%f3, %f1, %f2;
	cvt.f64.f32 	%fd3, %f3;
	add.s64 	%rd10, %rd3, %rd7;
	st.global.f64 	[%rd10], %fd3;
	add.s32 	%r10, %r10, %r3;
	setp.lt.s32 	%p2, %r10, %r6;
	@%p2 bra 	$L__BB1_2;
$L__BB1_3:
	ret;

}
	// .globl	_Z18cuda_mat_transposePKdPdiii
.visible .entry _Z18cuda_mat_transposePKdPdiii(
	.param .u64 .ptr .align 1 _Z18cuda_mat_transposePKdPdiii_param_0,
	.param .u64 .ptr .align 1 _Z18cuda_mat_transposePKdPdiii_param_1,
	.param .u32 _Z18cuda_mat_transposePKdPdiii_param_2,
	.param .u32 _Z18cuda_mat_transposePKdPdiii_param_3,
	.param .u32 _Z18cuda_mat_transposePKdPdiii_param_4
)
{
	.reg .pred 	%p<3>;
	.reg .b32 	%r<17>;
	.reg .b64 	%rd<9>;
	.reg .b64 	%fd<2>;

	ld.param.u64 	%rd3, [_Z18cuda_mat_transposePKdPdiii_param_0];
	ld.param.u64 	%rd4, [_Z18cuda_mat_transposePKdPdiii_param_1];
	ld.param.u32 	%r6, [_Z18cuda_mat_transposePKdPdiii_param_2];
	ld.param.u32 	%r7, [_Z18cuda_mat_transposePKdPdiii_param_3];
	ld.param.u32 	%r8, [_Z18cuda_mat_transposePKdPdiii_param_4];
	mov.u32 	%r9, %tid.x;
	mov.u32 	%r10, %ctaid.x;
	mov.u32 	%r1, %ntid.x;
	mad.lo.s32 	%r16, %r10, %r1, %r9;
	setp.ge.s32 	%p1, %r16, %r8;
	@%p1 bra 	$L__BB2_3;
	mov.u32 	%r11, %nctaid.x;
	mul.lo.s32 	%r3, %r1, %r11;
	cvta.to.global.u64 	%rd1, %rd3;
	cvta.to.global.u64 	%rd2, %rd4;
$L__BB2_2:
	div.s32 	%r12, %r16, %r7;
	mul.lo.s32 	%r13, %r12, %r7;
	sub.s32 	%r14, %r16, %r13;
	mad.lo.s32 	%r15, %r14, %r6, %r12;
	mul.wide.s32 	%rd5, %r15, 8;
	add.s64 	%rd6, %rd1, %rd5;
	ld.global.f64 	%fd1, [%rd6];
	mul.wide.s32 	%rd7, %r16, 8;
	add.s64 	%rd8, %rd2, %rd7;
	st.global.f64 	[%rd8], %fd1;
	add.s32 	%r16, %r16, %r3;
	setp.lt.s32 	%p2, %r16, %r8;
	@%p2 bra 	$L__BB2_2;
$L__BB2_3:
	ret;

}
	// .globl	_Z10cu_sigmoidPdS_i
.visible .entry _Z10cu_sigmoidPdS_i(
	.param .u64 .ptr .align 1 _Z10cu_sigmoidPdS_i_param_0,
	.param .u64 .ptr .align 1 _Z10cu_sigmoidPdS_i_param_1,
	.param .u32 _Z10cu_sigmoidPdS_i_param_2
)
{
	.reg .pred 	%p<3>;
	.reg .b32 	%r<11>;
	.reg .b32 	%f<9>;
	.reg .b64 	%rd<8>;
	.reg .b64 	%fd<3>;

	ld.param.u64 	%rd3, [_Z10cu_sigmoidPdS_i_param_0];
	ld.param.u64 	%rd4, [_Z10cu_sigmoidPdS_i_param_1];
	ld.param.u32 	%r6, [_Z10cu_sigmoidPdS_i_param_2];
	mov.u32 	%r7, %tid.x;
	mov.u32 	%r8, %ctaid.x;
	mov.u32 	%r1, %ntid.x;
	mad.lo.s32 	%r10, %r8, %r1, %r7;
	setp.ge.s32 	%p1, %r10, %r6;
	@%p1 bra 	$L__BB3_3;
	mov.u32 	%r9, %nctaid.x;
	mul.lo.s32 	%r3, %r1, %r9;
	cvta.to.global.u64 	%rd1, %rd3;
	cvta.to.global.u64 	%rd2, %rd4;
$L__BB3_2:
	mul.wide.s32 	%rd5, %r10, 8;
	add.s64 	%rd6, %rd1, %rd5;
	ld.global.f64 	%fd1, [%rd6];
	cvt.rn.f32.f64 	%f1, %fd1;
	mov.f32 	%f2, 0fBF800000;
	mul.rm.f32 	%f3, %f1, %f2;
	mul.f32 	%f4, %f3, 0f3FB8AA3B;
	ex2.approx.f32 	%f5, %f4;
	mov.f32 	%f6, 0f3F800000;
	add.rm.f32 	%f7, %f5, %f6;
	div.approx.f32 	%f8, %f6, %f7;
	cvt.f64.f32 	%fd2, %f8;
	add.s64 	%rd7, %rd2, %rd5;
	st.global.f64 	[%rd7], %fd2;
	add.s32 	%r10, %r10, %r3;
	setp.lt.s32 	%p2, %r10, %r6;
	@%p2 bra 	$L__BB3_2;
$L__BB3_3:
	ret;

}
	// .globl	_Z22cu_mat_scalar_additionPddi
.visible .entry _Z22cu_mat_scalar_additionPddi(
	.param .u64 .ptr .align 1 _Z22cu_mat_scalar_additionPddi_param_0,
	.param .f64 _Z22cu_mat_scalar_additionPddi_param_1,
	.param .u32 _Z22cu_mat_scalar_additionPddi_param_2
)
{
	.reg .pred 	%p<3>;
	.reg .b32 	%r<11>;
	.reg .b32 	%f<4>;
	.reg .b64 	%rd<5>;
	.reg .b64 	%fd<4>;

	ld.param.u64 	%rd2, [_Z22cu_mat_scalar_additionPddi_param_0];
	ld.param.f64 	%fd1, [_Z22cu_mat_scalar_additionPddi_param_1];
	ld.param.u32 	%r6, [_Z22cu_mat_scalar_additionPddi_param_2];
	mov.u32 	%r7, %tid.x;
	mov.u32 	%r8, %ctaid.x;
	mov.u32 	%r1, %ntid.x;
	mad.lo.s32 	%r10, %r8, %r1, %r7;
	setp.ge.s32 	%p1, %r10, %r6;
	@%p1 bra 	$L__BB4_3;
	cvt.rn.f32.f64 	%f1, %fd1;
	mov.u32 	%r9, %nctaid.x;
	mul.lo.s32 	%r3, %r1, %r9;
	cvta.to.global.u64 	%rd1, %rd2;
$L__BB4_2:
	mul.wide.s32 	%rd3, %r10, 8;
	add.s64 	%rd4, %rd1, %rd3;
	ld.global.f64 	%fd2, [%rd4];
	cvt.rn.f32.f64 	%f2, %fd2;
	add.rm.f32 	%f3, %f2, %f1;
	cvt.f64.f32 	%fd3, %f3;
	st.global.f64 	[%rd4], %fd3;
	add.s32 	%r10, %r10, %r3;
	setp.lt.s32 	%p2, %r10, %r6;
	@%p2 bra 	$L__BB4_2;
$L__BB4_3:
	ret;

}
	// .globl	_Z22cu_mat_scalar_multiplyPddi
.visible .entry _Z22cu_mat_scalar_multiplyPddi(
	.param .u64 .ptr .align 1 _Z22cu_mat_scalar_multiplyPddi_param_0,
	.param .f64 _Z22cu_mat_scalar_multiplyPddi_param_1,
	.param .u32 _Z22cu_mat_scalar_multiplyPddi_param_2
)
{
	.reg .pred 	%p<3>;
	.reg .b32 	%r<11>;
	.reg .b32 	%f<4>;
	.reg .b64 	%rd<5>;
	.reg .b64 	%fd<4>;

	ld.param.u64 	%rd2, [_Z22cu_mat_scalar_multiplyPddi_param_0];
	ld.param.f64 	%fd1, [_Z22cu_mat_scalar_multiplyPddi_param_1];
	ld.param.u32 	%r6, [_Z22cu_mat_scalar_multiplyPddi_param_2];
	mov.u32 	%r7, %tid.x;
	mov.u32 	%r8, %ctaid.x;
	mov.u32 	%r1, %ntid.x;
	mad.lo.s32 	%r10, %r8, %r1, %r7;
	setp.ge.s32 	%p1, %r10, %r6;
	@%p1 bra 	$L__BB5_3;
	cvt.rn.f32.f64 	%f1, %fd1;
	mov.u32 	%r9, %nctaid.x;
	mul.lo.s32 	%r3, %r1, %r9;
	cvta.to.global.u64 	%rd1, %rd2;
$L__BB5_2:
	mul.wide.s32 	%rd3, %r10, 8;
	add.s64 	%rd4, %rd1, %rd3;
	ld.global.f64 	%fd2, [%rd4];
	cvt.rn.f32.f64 	%f2, %fd2;
	mul.rm.f32 	%f3, %f2, %f1;
	cvt.f64.f32 	%fd3, %f3;
	st.global.f64 	[%rd4], %fd3;
	add.s32 	%r10, %r10, %r3;
	setp.lt.s32 	%p2, %r10, %r6;
	@%p2 bra 	$L__BB5_2;
$L__BB5_3:
	ret;

}
	// .globl	_Z20cu_mat_scalar_dividePddi
.visible .entry _Z20cu_mat_scalar_dividePddi(
	.param .u64 .ptr .align 1 _Z20cu_mat_scalar_dividePddi_param_0,
	.param .f64 _Z20cu_mat_scalar_dividePddi_param_1,
	.param .u32 _Z20cu_mat_scalar_dividePddi_param_2
)
{
	.reg .pred 	%p<3>;
	.reg .b32 	%r<11>;
	.reg .b32 	%f<4>;
	.reg .b64 	%rd<5>;
	.reg .b64 	%fd<4>;

	ld.param.u64 	%rd2, [_Z20cu_mat_scalar_dividePddi_param_0];
	ld.param.f64 	%fd1, [_Z20cu_mat_scalar_dividePddi_param_1];
	ld.param.u32 	%r6, [_Z20cu_mat_scalar_dividePddi_param_2];
	mov.u32 	%r7, %tid.x;
	mov.u32 	%r8, %ctaid.x;
	mov.u32 	%r1, %ntid.x;
	mad.lo.s32 	%r10, %r8, %r1, %r7;
	setp.ge.s32 	%p1, %r10, %r6;
	@%p1 bra 	$L__BB6_3;
	cvt.rn.f32.f64 	%f1, %fd1;
	mov.u32 	%r9, %nctaid.x;
	mul.lo.s32 	%r3, %r1, %r9;
	cvta.to.global.u64 	%rd1, %rd2;
$L__BB6_2:
	mul.wide.s32 	%rd3, %r10, 8;
	add.s64 	%rd4, %rd1, %rd3;
	ld.global.f64 	%fd2, [%rd4];
	cvt.rn.f32.f64 	%f2, %fd2;
	div.rm.f32 	%f3, %f2, %f1;
	cvt.f64.f32 	%fd3, %f3;
	st.global.f64 	[%rd4], %fd3;
	add.s32 	%r10, %r10, %r3;
	setp.lt.s32 	%p2, %r10, %r6;
	@%p2 bra 	$L__BB6_2;
$L__BB6_3:
	ret;

}
	// .globl	_Z22cu_elementWiseMultiplyPdPKdi
.visible .entry _Z22cu_elementWiseMultiplyPdPKdi(
	.param .u64 .ptr .align 1 _Z22cu_elementWiseMultiplyPdPKdi_param_0,
	.param .u64 .ptr .align 1 _Z22cu_elementWiseMultiplyPdPKdi_param_1,
	.param .u32 _Z22cu_elementWiseMultiplyPdPKdi_param_2
)
{
	.reg .pred 	%p<3>;
	.reg .b32 	%r<11>;
	.reg .b32 	%f<4>;
	.reg .b64 	%rd<8>;
	.reg .b64 	%fd<4>;

	ld.param.u64 	%rd3, [_Z22cu_elementWiseMultiplyPdPKdi_param_0];
	ld.param.u64 	%rd4, [_Z22cu_elementWiseMultiplyPdPKdi_param_1];
	ld.param.u32 	%r6, [_Z22cu_elementWiseMultiplyPdPKdi_param_2];
	mov.u32 	%r7, %tid.x;
	mov.u32 	%r8, %ctaid.x;
	mov.u32 	%r1, %ntid.x;
	mad.lo.s32 	%r10, %r8, %r1, %r7;
	setp.ge.s32 	%p1, %r10, %r6;
	@%p1 bra 	$L__BB7_3;
	mov.u32 	%r9, %nctaid.x;
	mul.lo.s32 	%r3, %r1, %r9;
	cvta.to.global.u64 	%rd1, %rd3;
	cvta.to.global.u64 	%rd2, %rd4;
$L__BB7_2:
	mul.wide.s32 	%rd5, %r10, 8;
	add.s64 	%rd6, %rd1, %rd5;
	ld.global.f64 	%fd1, [%rd6];
	cvt.rn.f32.f64 	%f1, %fd1;
	add.s64 	%rd7, %rd2, %rd5;
	ld.global.f64 	%fd2, [%rd7];
	cvt.rn.f32.f64 	%f2, %fd2;
	mul.rm.f32 	%f3, %f1, %f2;
	cvt.f64.f32 	%fd3, %f3;
	st.global.f64 	[%rd6], %fd3;
	add.s32 	%r10, %r10, %r3;
	setp.lt.s32 	%p2, %r10, %r6;
	@%p2 bra 	$L__BB7_2;
$L__BB7_3:
	ret;

}
	// .globl	_Z13cu_dsigmoid_aPdS_i
.visible .entry _Z13cu_dsigmoid_aPdS_i(
	.param .u64 .ptr .align 1 _Z13cu_dsigmoid_aPdS_i_param_0,
	.param .u64 .ptr .align 1 _Z13cu_dsigmoid_aPdS_i_param_1,
	.param .u32 _Z13cu_dsigmoid_aPdS_i_param_2
)
{
	.reg .pred 	%p<3>;
	.reg .b32 	%r<11>;
	.reg .b32 	%f<5>;
	.reg .b64 	%rd<8>;
	.reg .b64 	%fd<3>;

	ld.param.u64 	%rd3, [_Z13cu_dsigmoid_aPdS_i_param_0];
	ld.param.u64 	%rd4, [_Z13cu_dsigmoid_aPdS_i_param_1];
	ld.param.u32 	%r6, [_Z13cu_dsigmoid_aPdS_i_param_2];
	mov.u32 	%r7, %tid.x;
	mov.u32 	%r8, %ctaid.x;
	mov.u32 	%r1, %ntid.x;
	mad.lo.s32 	%r10, %r8, %r1, %r7;
	setp.ge.s32 	%p1, %r10, %r6;
	@%p1 bra 	$L__BB8_3;
	mov.u32 	%r9, %nctaid.x;
	mul.lo.s32 	%r3, %r1, %r9;
	cvta.to.global.u64 	%rd1, %rd3;
	cvta.to.global.u64 	%rd2, %rd4;
$L__BB8_2:
	mul.wide.s32 	%rd5, %r10, 8;
	add.s64 	%rd6, %rd1, %rd5;
	ld.global.f64 	%fd1, [%rd6];
	cvt.rn.f32.f64 	%f1, %fd1;
	mov.f32 	%f2, 0f3F800000;
	sub.rm.f32 	%f3, %f2, %f1;
	mul.rm.f32 	%f4, %f3, %f1;
	cvt.f64.f32 	%fd2, %f4;
	add.s64 	%rd7, %rd2, %rd5;
	st.global.f64 	[%rd7], %fd2;
	add.s32 	%r10, %r10, %r3;
	setp.lt.s32 	%p2, %r10, %r6;
	@%p2 bra 	$L__BB8_2;
$L__BB8_3:
	ret;

}
	// .globl	_Z11cu_dsigmoidPdS_i
.visible .entry _Z11cu_dsigmoidPdS_i(
	.param .u64 .ptr .align 1 _Z11cu_dsigmoidPdS_i_param_0,
	.param .u64 .ptr .align 1 _Z11cu_dsigmoidPdS_i_param_1,
	.param .u32 _Z11cu_dsigmoidPdS_i_param_2
)
{
	.reg .pred 	%p<3>;
	.reg .b32 	%r<11>;
	.reg .b32 	%f<8>;
	.reg .b64 	%rd<8>;
	.reg .b64 	%fd<3>;

	ld.param.u64 	%rd3, [_Z11cu_dsigmoidPdS_i_param_0];
	ld.param.u64 	%rd4, [_Z11cu_dsigmoidPdS_i_param_1];
	ld.param.u32 	%r6, [_Z11cu_dsigmoidPdS_i_param_2];
	mov.u32 	%r7, %tid.x;
	mov.u32 	%r8, %ctaid.x;
	mov.u32 	%r1, %ntid.x;
	mad.lo.s32 	%r10, %r8, %r1, %r7;
	setp.ge.s32 	%p1, %r10, %r6;
	@%p1 bra 	$L__BB9_3;
	mov.u32 	%r9, %nctaid.x;
	mul.lo.s32 	%r3, %r1, %r9;
	cvta.to.global.u64 	%rd1, %rd3;
	cvta.to.global.u64 	%rd2, %rd4;
$L__BB9_2:
	mul.wide.s32 	%rd5, %r10, 8;
	add.s64 	%rd6, %rd1, %rd5;
	ld.global.f64 	%fd1, [%rd6];
	cvt.rn.f32.f64 	%f1, %fd1;
	mul.f32 	%f2, %f1, 0f3FB8AA3B;
	ex2.approx.f32 	%f3, %f2;
	mov.f32 	%f4, 0f3F800000;
	add.rm.f32 	%f5, %f3, %f4;
	mul.rm.f32 	%f6, %f5, %f5;
	div.rn.f32 	%f7, %f3, %f6;
	cvt.f64.f32 	%fd2, %f7;
	add.s64 	%rd7, %rd2, %rd5;
	st.global.f64 	[%rd7], %fd2;
	add.s32 	%r10, %r10, %r3;
	setp.lt.s32 	%p2, %r10, %r6;
	@%p2 bra 	$L__BB9_2;
$L__BB9_3:
	ret;

}


// ===== COMPILED SASS (sm_100) =====

	.target	sm_100

	.elftype	@"ET_EXEC"


//--------------------- .note.nv.tkinfo           --------------------------
	.section	.note.nv.tkinfo,"",@"SHT_NOTE"
	.sectionflags	@"SHF_NOTE_NV_TKINFO"
	.tkinfo
        /*0018*/ 	.word	0x00000002
        /*0030*/ 	.string	""
        /*0030*/ 	.string	"ptxas"
        /*0030*/ 	.string	"Cuda compilation tools, release 13.0, V13.0.88"
        /*0030*/ 	.string	"Build cuda_13.0.r13.0/compiler.36424714_0"
        /*0030*/ 	.string	"-arch sm_100 -m 64 "



//--------------------- .note.nv.cuinfo           --------------------------
	.section	.note.nv.cuinfo,"",@"SHT_NOTE"
	.sectionflags	@"SHF_NOTE_NV_CUINFO"
        /*0018*/ 	.short	0x0002
        /*001a*/ 	.short	0x0064
        /*001c*/ 	.short	0x0082
	.zero		2


//--------------------- .nv.info                  --------------------------
	.section	.nv.info,"",@"SHT_CUDA_INFO"
	.align	4


	//----- nvinfo : EIATTR_REGCOUNT
	.align		4
        /*0000*/ 	.byte	0x04, 0x2f
        /*0002*/ 	.short	(.L_1 - .L_0)
	.align		4
.L_0:
        /*0004*/ 	.word	index@(_Z17cuda_mat_multiplyPKdS0_Pdiiiiii)
        /*0008*/ 	.word	0x00000020


	//----- nvinfo : EIATTR_FRAME_SIZE
	.align		4
.L_1:
        /*000c*/ 	.byte	0x04, 0x11
        /*000e*/ 	.short	(.L_3 - .L_2)
	.align		4
.L_2:
        /*0010*/ 	.word	index@(_Z17cuda_mat_multiplyPKdS0_Pdiiiiii)
        /*0014*/ 	.word	0x00000000


	//----- nvinfo : EIATTR_REGCOUNT
	.align		4
.L_3:
        /*0018*/ 	.byte	0x04, 0x2f
        /*001a*/ 	.short	(.L_5 - .L_4)
	.align		4
.L_4:
        /*001c*/ 	.word	index@(_Z11cu_additionPKdS0_Pdi)
        /*0020*/ 	.word	0x00000014


	//----- nvinfo : EIATTR_FRAME_SIZE
	.align		4
.L_5:
        /*0024*/ 	.byte	0x04, 0x11
        /*0026*/ 	.short	(.L_7 - .L_6)
	.align		4
.L_6:
        /*0028*/ 	.word	index@(_Z11cu_additionPKdS0_Pdi)
        /*002c*/ 	.word	0x00000000


	//----- nvinfo : EIATTR_REGCOUNT
	.align		4
.L_7:
        /*0030*/ 	.byte	0x04, 0x2f
        /*0032*/ 	.short	(.L_9 - .L_8)
	.align		4
.L_8:
        /*0034*/ 	.word	index@(_Z18cuda_mat_transposePKdPdiii)
        /*0038*/ 	.word	0x00000012


	//----- nvinfo : EIATTR_FRAME_SIZE
	.align		4
.L_9:
        /*003c*/ 	.byte	0x04, 0x11
        /*003e*/ 	.short	(.L_11 - .L_10)
	.align		4
.L_10:
        /*0040*/ 	.word	index@(_Z18cuda_mat_transposePKdPdiii)
        /*0044*/ 	.word	0x00000000


	//----- nvinfo : EIATTR_REGCOUNT
	.align		4
.L_11:
        /*0048*/ 	.byte	0x04, 0x2f
        /*004a*/ 	.short	(.L_13 - .L_12)
	.align		4
.L_12:
        /*004c*/ 	.word	index@(_Z10cu_sigmoidPdS_i)
        /*0050*/ 	.word	0x0000000f


	//----- nvinfo : EIATTR_FRAME_SIZE
	.align		4
.L_13:
        /*0054*/ 	.byte	0x04, 0x11
        /*0056*/ 	.short	(.L_15 - .L_14)
	.align		4
.L_14:
        /*0058*/ 	.word	index@(_Z10cu_sigmoidPdS_i)
        /*005c*/ 	.word	0x00000000


	//----- nvinfo : EIATTR_REGCOUNT
	.align		4
.L_15:
        /*0060*/ 	.byte	0x04, 0x2f
        /*0062*/ 	.short	(.L_17 - .L_16)
	.align		4
.L_16:
        /*0064*/ 	.word	index@(_Z22cu_mat_scalar_additionPddi)
        /*0068*/ 	.word	0x0000000e


	//----- nvinfo : EIATTR_FRAME_SIZE
	.align		4
.L_17:
        /*006c*/ 	.byte	0x04, 0x11
        /*006e*/ 	.short	(.L_19 - .L_18)
	.align		4
.L_18:
        /*0070*/ 	.word	index@(_Z22cu_mat_scalar_additionPddi)
        /*0074*/ 	.word	0x00000000


	//----- nvinfo : EIATTR_REGCOUNT
	.align		4
.L_19:
        /*0078*/ 	.byte	0x04, 0x2f
        /*007a*/ 	.short	(.L_21 - .L_20)
	.align		4
.L_20:
        /*007c*/ 	.word	index@(_Z22cu_mat_scalar_multiplyPddi)
        /*0080*/ 	.word	0x0000000e


	//----- nvinfo : EIATTR_FRAME_SIZE
	.align		4
.L_21:
        /*0084*/ 	.byte	0x04, 0x11
        /*0086*/ 	.short	(.L_23 - .L_22)
	.align		4
.L_22:
        /*0088*/ 	.word	index@(_Z22cu_mat_scalar_multiplyPddi)
        /*008c*/ 	.word	0x00000000


	//----- nvinfo : EIATTR_REGCOUNT
	.align		4
.L_23:
        /*0090*/ 	.byte	0x04, 0x2f
        /*0092*/ 	.short	(.L_25 - .L_24)
	.align		4
.L_24:
        /*0094*/ 	.word	index@(_Z20cu_mat_scalar_dividePddi)
        /*0098*/ 	.word	0x00000016


	//----- nvinfo : EIATTR_FRAME_SIZE
	.align		4
.L_25:
        /*009c*/ 	.byte	0x04, 0x11
        /*009e*/ 	.short	(.L_27 - .L_26)
	.align		4
.L_26:
        /*00a0*/ 	.word	index@($__internal_1_$__cuda_sm20_div_rd_f32)
        /*00a4*/ 	.word	0x00000000


	//----- nvinfo : EIATTR_FRAME_SIZE
	.align		4
.L_27:
        /*00a8*/ 	.byte	0x04, 0x11
        /*00aa*/ 	.short	(.L_29 - .L_28)
	.align		4
.L_28:
        /*00ac*/ 	.word	index@(_Z20cu_mat_scalar_dividePddi)
        /*00b0*/ 	.word	0x00000000


	//----- nvinfo : EIATTR_REGCOUNT
	.align		4
.L_29:
        /*00b4*/ 	.byte	0x04, 0x2f
        /*00b6*/ 	.short	(.L_31 - .L_30)
	.align		4
.L_30:
        /*00b8*/ 	.word	index@(_Z22cu_elementWiseMultiplyPdPKdi)
        /*00bc*/ 	.word	0x00000012


	//----- nvinfo : EIATTR_FRAME_SIZE
	.align		4
.L_31:
        /*00c0*/ 	.byte	0x04, 0x11
        /*00c2*/ 	.short	(.L_33 - .L_32)
	.align		4
.L_32:
        /*00c4*/ 	.word	index@(_Z22cu_elementWiseMultiplyPdPKdi)
        /*00c8*/ 	.word	0x00000000


	//----- nvinfo : EIATTR_REGCOUNT
	.align		4
.L_33:
        /*00cc*/ 	.byte	0x04, 0x2f
        /*00ce*/ 	.short	(.L_35 - .L_34)
	.align		4
.L_34:
        /*00d0*/ 	.word	index@(_Z13cu_dsigmoid_aPdS_i)
        /*00d4*/ 	.word	0x00000010


	//----- nvinfo : EIATTR_FRAME_SIZE
	.align		4
.L_35:
        /*00d8*/ 	.byte	0x04, 0x11
        /*00da*/ 	.short	(.L_37 - .L_36)
	.align		4
.L_36:
        /*00dc*/ 	.word	index@(_Z13cu_dsigmoid_aPdS_i)
        /*00e0*/ 	.word	0x00000000


	//----- nvinfo : EIATTR_REGCOUNT
	.align		4
.L_37:
        /*00e4*/ 	.byte	0x04, 0x2f
        /*00e6*/ 	.short	(.L_39 - .L_38)
	.align		4
.L_38:
        /*00e8*/ 	.word	index@(_Z11cu_dsigmoidPdS_i)
        /*00ec*/ 	.word	0x00000015


	//----- nvinfo : EIATTR_FRAME_SIZE
	.align		4
.L_39:
        /*00f0*/ 	.byte	0x04, 0x11
        /*00f2*/ 	.short	(.L_41 - .L_40)
	.align		4
.L_40:
        /*00f4*/ 	.word	index@($__internal_0_$__cuda_sm3x_div_rn_noftz_f32_slowpath)
        /*00f8*/ 	.word	0x00000000


	//----- nvinfo : EIATTR_FRAME_SIZE
	.align		4
.L_41:
        /*00fc*/ 	.byte	0x04, 0x11
        /*00fe*/ 	.short	(.L_43 - .L_42)
	.align		4
.L_42:
        /*0100*/ 	.word	index@(_Z11cu_dsigmoidPdS_i)
        /*0104*/ 	.word	0x00000000


	//----- nvinfo : EIATTR_MIN_STACK_SIZE
	.align		4
.L_43:
        /*0108*/ 	.byte	0x04, 0x12
        /*010a*/ 	.short	(.L_45 - .L_44)
	.align		4
.L_44:
        /*010c*/ 	.word	index@(_Z11cu_dsigmoidPdS_i)
        /*0110*/ 	.word	0x00000000


	//----- nvinfo : EIATTR_MIN_STACK_SIZE
	.align		4
.L_45:
        /*0114*/ 	.byte	0x04, 0x12
        /*0116*/ 	.short	(.L_47 - .L_46)
	.align		4
.L_46:
        /*0118*/ 	.word	index@(_Z13cu_dsigmoid_aPdS_i)
        /*011c*/ 	.word	0x00000000


	//----- nvinfo : EIATTR_MIN_STACK_SIZE
	.align		4
.L_47:
        /*0120*/ 	.byte	0x04, 0x12
        /*0122*/ 	.short	(.L_49 - .L_48)
	.align		4
.L_48:
        /*0124*/ 	.word	index@(_Z22cu_elementWiseMultiplyPdPKdi)
        /*0128*/ 	.word	0x00000000


	//----- nvinfo : EIATTR_MIN_STACK_SIZE
	.align		4
.L_49:
        /*012c*/ 	.byte	0x04, 0x12
        /*012e*/ 	.short	(.L_51 - .L_50)
	.align		4
.L_50:
        /*0130*/ 	.word	index@(_Z20cu_mat_scalar_dividePddi)
        /*0134*/ 	.word	0x00000000


	//----- nvinfo : EIATTR_MIN_STACK_SIZE
	.align		4
.L_51:
        /*0138*/ 	.byte	0x04, 0x12
        /*013a*/ 	.short	(.L_53 - .L_52)
	.align		4
.L_52:
        /*013c*/ 	.word	index@(_Z22cu_mat_scalar_multiplyPddi)
        /*0140*/ 	.word	0x00000000


	//----- nvinfo : EIATTR_MIN_STACK_SIZE
	.align		4
.L_53:
        /*0144*/ 	.byte	0x04, 0x12
        /*0146*/ 	.short	(.L_55 - .L_54)
	.align		4
.L_54:
        /*0148*/ 	.word	index@(_Z22cu_mat_scalar_additionPddi)
        /*014c*/ 	.word	0x00000000


	//----- nvinfo : EIATTR_MIN_STACK_SIZE
	.align		4
.L_55:
        /*0150*/ 	.byte	0x04, 0x12
        /*0152*/ 	.short	(.L_57 - .L_56)
	.align		4
.L_56:
        /*0154*/ 	.word	index@(_Z10cu_sigmoidPdS_i)
        /*0158*/ 	.word	0x00000000


	//----- nvinfo : EIATTR_MIN_STACK_SIZE
	.align		4
.L_57:
        /*015c*/ 	.byte	0x04, 0x12
        /*015e*/ 	.short	(.L_59 - .L_58)
	.align		4
.L_58:
        /*0160*/ 	.word	index@(_Z18cuda_mat_transposePKdPdiii)
        /*0164*/ 	.word	0x00000000


	//----- nvinfo : EIATTR_MIN_STACK_SIZE
	.align		4
.L_59:
        /*0168*/ 	.byte	0x04, 0x12
        /*016a*/ 	.short	(.L_61 - .L_60)
	.align		4
.L_60:
        /*016c*/ 	.word	index@(_Z11cu_additionPKdS0_Pdi)
        /*0170*/ 	.word	0x00000000


	//----- nvinfo : EIATTR_MIN_STACK_SIZE
	.align		4
.L_61:
        /*0174*/ 	.byte	0x04, 0x12
        /*0176*/ 	.short	(.L_63 - .L_62)
	.align		4
.L_62:
        /*0178*/ 	.word	index@(_Z17cuda_mat_multiplyPKdS0_Pdiiiiii)
        /*017c*/ 	.word	0x00000000
.L_63:


//--------------------- .nv.compat                --------------------------
	.section	.nv.compat,"",@"SHT_CUDA_COMPAT_INFO"
	.align	4
        /*0000*/ 	.byte	0x02, 0x09, 0x00, 0x00, 0x02, 0x02, 0x01, 0x00, 0x02, 0x05, 0x05, 0x00, 0x03, 0x07, 0x01, 0x01
        /*0010*/ 	.byte	0x02, 0x03, 0x00, 0x00, 0x02, 0x06, 0x01, 0x00, 0x04, 0x0b, 0x08, 0x00, 0x01, 0x00, 0x00, 0x00
        /*0020*/ 	.byte	0x00, 0x00, 0x00, 0x00


//--------------------- .nv.info._Z11cu_dsigmoidPdS_i --------------------------
	.section	.nv.info._Z11cu_dsigmoidPdS_i,"",@"SHT_CUDA_INFO"
	.sectionflags	@""
	.align	4


	//----- nvinfo : EIATTR_CUDA_API_VERSION
	.align		4
        /*0000*/ 	.byte	0x04, 0x37
        /*0002*/ 	.short	(.L_65 - .L_64)
.L_64:
        /*0004*/ 	.word	0x00000082


	//----- nvinfo : EIATTR_KPARAM_INFO
	.align		4
.L_65:
        /*0008*/ 	.byte	0x04, 0x17
        /*000a*/ 	.short	(.L_67 - .L_66)
.L_66:
        /*000c*/ 	.word	0x00000000
        /*0010*/ 	.short	0x0002
        /*0012*/ 	.short	0x0010
        /*0014*/ 	.byte	0x00, 0xf0, 0x11, 0x00


	//----- nvinfo : EIATTR_KPARAM_INFO
	.align		4
.L_67:
        /*0018*/ 	.byte	0x04, 0x17
        /*001a*/ 	.short	(.L_69 - .L_68)
.L_68:
        /*001c*/ 	.word	0x00000000
        /*0020*/ 	.short	0x0001
        /*0022*/ 	.short	0x0008
        /*0024*/ 	.byte	0x00, 0xf5, 0x21, 0x00


	//----- nvinfo : EIATTR_KPARAM_INFO
	.align		4
.L_69:
        /*0028*/ 	.byte	0x04, 0x17
        /*002a*/ 	.short	(.L_71 - .L_70)
.L_70:
        /*002c*/ 	.word	0x00000000
        /*0030*/ 	.short	0x0000
        /*0032*/ 	.short	0x0000
        /*0034*/ 	.byte	0x00, 0xf5, 0x21, 0x00


	//----- nvinfo : EIATTR_SPARSE_MMA_MASK
	.align		4
.L_71:
        /*0038*/ 	.byte	0x03, 0x50
        /*003a*/ 	.short	0x0000


	//----- nvinfo : EIATTR_MAXREG_COUNT
	.align		4
        /*003c*/ 	.byte	0x03, 0x1b
        /*003e*/ 	.short	0x00ff


	//----- nvinfo : EIATTR_MERCURY_ISA_VERSION
	.align		4
        /*0040*/ 	.byte	0x03, 0x5f
        /*0042*/ 	.short	0x0101


	//----- nvinfo : EIATTR_VRC_CTA_INIT_COUNT
	.align		4
        /*0044*/ 	.byte	0x02, 0x4a
	.zero		1
	.zero		1


	//----- nvinfo : EIATTR_EXIT_INSTR_OFFSETS
	.align		4
        /*0048*/ 	.byte	0x04, 0x1c
        /*004a*/ 	.short	(.L_73 - .L_72)


	//   ....[0]....
.L_72:
        /*004c*/ 	.word	0x00000070


	//   ....[1]....
        /*0050*/ 	.word	0x000002d0


	//----- nvinfo : EIATTR_CRS_STACK_SIZE
	.align		4
.L_73:
        /*0054*/ 	.byte	0x04, 0x1e
        /*0056*/ 	.short	(.L_75 - .L_74)
.L_74:
        /*0058*/ 	.word	0x00000000


	//----- nvinfo : EIATTR_CBANK_PARAM_SIZE
	.align		4
.L_75:
        /*005c*/ 	.byte	0x03, 0x19
        /*005e*/ 	.short	0x0014


	//----- nvinfo : EIATTR_PARAM_CBANK
	.align		4
        /*0060*/ 	.byte	0x04, 0x0a
        /*0062*/ 	.short	(.L_77 - .L_76)
	.align		4
.L_76:
        /*0064*/ 	.word	index@(.nv.constant0._Z11cu_dsigmoidPdS_i)
        /*0068*/ 	.short	0x0380
        /*006a*/ 	.short	0x0014


	//----- nvinfo : EIATTR_SW_WAR
	.align		4
.L_77:
        /*006c*/ 	.byte	0x04, 0x36
        /*006e*/ 	.short	(.L_79 - .L_78)
.L_78:
        /*0070*/ 	.word	0x00000008
.L_79:


//--------------------- .nv.info._Z13cu_dsigmoid_aPdS_i --------------------------
	.section	.nv.info._Z13cu_dsigmoid_aPdS_i,"",@"SHT_CUDA_INFO"
	.sectionflags	@""
	.align	4


	//----- nvinfo : EIATTR_CUDA_API_VERSION
	.align		4
        /*0000*/ 	.byte	0x04, 0x37
        /*0002*/ 	.short	(.L_81 - .L_80)
.L_80:
        /*0004*/ 	.word	0x00000082


	//----- nvinfo : EIATTR_KPARAM_INFO
	.align		4
.L_81:
        /*0008*/ 	.byte	0x04, 0x17
        /*000a*/ 	.short	(.L_83 - .L_82)
.L_82:
        /*000c*/ 	.word	0x00000000
        /*0010*/ 	.short	0x0002
        /*0012*/ 	.short	0x0010
        /*0014*/ 	.byte	0x00, 0xf0, 0x11, 0x00


	//----- nvinfo : EIATTR_KPARAM_INFO
	.align		4
.L_83:
        /*0018*/ 	.byte	0x04, 0x17
        /*001a*/ 	.short	(.L_85 - .L_84)
.L_84:
        /*001c*/ 	.word	0x00000000
        /*0020*/ 	.short	0x0001
        /*0022*/ 	.short	0x0008
        /*0024*/ 	.byte	0x00, 0xf5, 0x21, 0x00


	//----- nvinfo : EIATTR_KPARAM_INFO
	.align		4
.L_85:
        /*0028*/ 	.byte	0x04, 0x17
        /*002a*/ 	.short	(.L_87 - .L_86)
.L_86:
        /*002c*/ 	.word	0x00000000
        /*0030*/ 	.short	0x0000
        /*0032*/ 	.short	0x0000
        /*0034*/ 	.byte	0x00, 0xf5, 0x21, 0x00


	//----- nvinfo : EIATTR_SPARSE_MMA_MASK
	.align		4
.L_87:
        /*0038*/ 	.byte	0x03, 0x50
        /*003a*/ 	.short	0x0000


	//----- nvinfo : EIATTR_MAXREG_COUNT
	.align		4
        /*003c*/ 	.byte	0x03, 0x1b
        /*003e*/ 	.short	0x00ff


	//----- nvinfo : EIATTR_MERCURY_ISA_VERSION
	.align		4
        /*0040*/ 	.byte	0x03, 0x5f
        /*0042*/ 	.short	0x0101


	//----- nvinfo : EIATTR_VRC_CTA_INIT_COUNT
	.align		4
        /*0044*/ 	.byte	0x02, 0x4a
	.zero		1
	.zero		1


	//----- nvinfo : EIATTR_EXIT_INSTR_OFFSETS
	.align		4
        /*0048*/ 	.byte	0x04, 0x1c
        /*004a*/ 	.short	(.L_89 - .L_88)


	//   ....[0]....
.L_88:
        /*004c*/ 	.word	0x00000070


	//   ....[1]....
        /*0050*/ 	.word	0x00000180


	//----- nvinfo : EIATTR_CRS_STACK_SIZE
	.align		4
.L_89:
        /*0054*/ 	.byte	0x04, 0x1e
        /*0056*/ 	.short	(.L_91 - .L_90)
.L_90:
        /*0058*/ 	.word	0x00000000


	//----- nvinfo : EIATTR_CBANK_PARAM_SIZE
	.align		4
.L_91:
        /*005c*/ 	.byte	0x03, 0x19
        /*005e*/ 	.short	0x0014


	//----- nvinfo : EIATTR_PARAM_CBANK
	.align		4
        /*0060*/ 	.byte	0x04, 0x0a
        /*0062*/ 	.short	(.L_93 - .L_92)
	.align		4
.L_92:
        /*0064*/ 	.word	index@(.nv.constant0._Z13cu_dsigmoid_aPdS_i)
        /*0068*/ 	.short	0x0380
        /*006a*/ 	.short	0x0014


	//----- nvinfo : EIATTR_SW_WAR
	.align		4
.L_93:
        /*006c*/ 	.byte	0x04, 0x36
        /*006e*/ 	.short	(.L_95 - .L_94)
.L_94:
        /*0070*/ 	.word	0x00000008
.L_95:


//--------------------- .nv.info._Z22cu_elementWiseMultiplyPdPKdi --------------------------
	.section	.nv.info._Z22cu_elementWiseMultiplyPdPKdi,"",@"SHT_CUDA_INFO"
	.sectionflags	@""
	.align	4


	//----- nvinfo : EIATTR_CUDA_API_VERSION
	.align		4
        /*0000*/ 	.byte	0x04, 0x37
        /*0002*/ 	.short	(.L_97 - .L_96)
.L_96:
        /*0004*/ 	.word	0x00000082


	//----- nvinfo : EIATTR_KPARAM_INFO
	.align		4
.L_97:
        /*0008*/ 	.byte	0x04, 0x17
        /*000a*/ 	.short	(.L_99 - .L_98)
.L_98:
        /*000c*/ 	.word	0x00000000
        /*0010*/ 	.short	0x0002
        /*0012*/ 	.short	0x0010
        /*0014*/ 	.byte	0x00, 0xf0, 0x11, 0x00


	//----- nvinfo : EIATTR_KPARAM_INFO
	.align		4
.L_99:
        /*0018*/ 	.byte	0x04, 0x17
        /*001a*/ 	.short	(.L_101 - .L_100)
.L_100:
        /*001c*/ 	.word	0x00000000
        /*0020*/ 	.short	0x0001
        /*0022*/ 	.short	0x0008
        /*0024*/ 	.byte	0x00, 0xf5, 0x21, 0x00


	//----- nvinfo : EIATTR_KPARAM_INFO
	.align		4
.L_101:
        /*0028*/ 	.byte	0x04, 0x17
        /*002a*/ 	.short	(.L_103 - .L_102)
.L_102:
        /*002c*/ 	.word	0x00000000
        /*0030*/ 	.short	0x0000
        /*0032*/ 	.short	0x0000
        /*0034*/ 	.byte	0x00, 0xf5, 0x21, 0x00


	//----- nvinfo : EIATTR_SPARSE_MMA_MASK
	.align		4
.L_103:
        /*0038*/ 	.byte	0x03, 0x50
        /*003a*/ 	.short	0x0000


	//----- nvinfo : EIATTR_MAXREG_COUNT
	.align		4
        /*003c*/ 	.byte	0x03, 0x1b
        /*003e*/ 	.short	0x00ff


	//----- nvinfo : EIATTR_MERCURY_ISA_VERSION
	.align		4
        /*0040*/ 	.byte	0x03, 0x5f
        /*0042*/ 	.short	0x0101


	//----- nvinfo : EIATTR_VRC_CTA_INIT_COUNT
	.align		4
        /*0044*/ 	.byte	0x02, 0x4a
	.zero		1
	.zero		1


	//----- nvinfo : EIATTR_EXIT_INSTR_OFFSETS
	.align		4
        /*0048*/ 	.byte	0x04, 0x1c
        /*004a*/ 	.short	(.L_105 - .L_104)


	//   ....[0]....
.L_104:
        /*004c*/ 	.word	0x00000070


	//   ....[1]....
        /*0050*/ 	.word	0x00000190


	//----- nvinfo : EIATTR_CRS_STACK_SIZE
	.align		4
.L_105:
        /*0054*/ 	.byte	0x04, 0x1e
        /*0056*/ 	.short	(.L_107 - .L_106)
.L_106:
        /*0058*/ 	.word	0x00000000


	//----- nvinfo : EIATTR_CBANK_PARAM_SIZE
	.align		4
.L_107:
        /*005c*/ 	.byte	0x03, 0x19
        /*005e*/ 	.short	0x0014


	//----- nvinfo : EIATTR_PARAM_CBANK
	.align		4
        /*0060*/ 	.byte	0x04, 0x0a
        /*0062*/ 	.short	(.L_109 - .L_108)
	.align		4
.L_108:
        /*0064*/ 	.word	index@(.nv.constant0._Z22cu_elementWiseMultiplyPdPKdi)
        /*0068*/ 	.short	0x0380
        /*006a*/ 	.short	0x0014


	//----- nvinfo : EIATTR_SW_WAR
	.align		4
.L_109:
        /*006c*/ 	.byte	0x04, 0x36
        /*006e*/ 	.short	(.L_111 - .L_110)
.L_110:
        /*0070*/ 	.word	0x00000008
.L_111:


//--------------------- .nv.info._Z20cu_mat_scalar_dividePddi --------------------------
	.section	.nv.info._Z20cu_mat_scalar_dividePddi,"",@"SHT_CUDA_INFO"
	.sectionflags	@""
	.align	4


	//----- nvinfo : EIATTR_CUDA_API_VERSION
	.align		4
        /*0000*/ 	.byte	0x04, 0x37
        /*0002*/ 	.short	(.L_113 - .L_112)
.L_112:
        /*0004*/ 	.word	0x00000082


	//----- nvinfo : EIATTR_KPARAM_INFO
	.align		4
.L_113:
        /*0008*/ 	.byte	0x04, 0x17
        /*000a*/ 	.short	(.L_115 - .L_114)
.L_114:
        /*000c*/ 	.word	0x00000000
        /*0010*/ 	.short	0x0002
        /*0012*/ 	.short	0x0010
        /*0014*/ 	.byte	0x00, 0xf0, 0x11, 0x00


	//----- nvinfo : EIATTR_KPARAM_INFO
	.align		4
.L_115:
        /*0018*/ 	.byte	0x04, 0x17
        /*001a*/ 	.short	(.L_117 - .L_116)
.L_116:
        /*001c*/ 	.word	0x00000000
        /*0020*/ 	.short	0x0001
        /*0022*/ 	.short	0x0008
        /*0024*/ 	.byte	0x00, 0xf0, 0x21, 0x00


	//----- nvinfo : EIATTR_KPARAM_INFO
	.align		4
.L_117:
        /*0028*/ 	.byte	0x04, 0x17
        /*002a*/ 	.short	(.L_119 - .L_118)
.L_118:
        /*002c*/ 	.word	0x00000000
        /*0030*/ 	.short	0x0000
        /*0032*/ 	.short	0x0000
        /*0034*/ 	.byte	0x00, 0xf5, 0x21, 0x00


	//----- nvinfo : EIATTR_SPARSE_MMA_MASK
	.align		4
.L_119:
        /*0038*/ 	.byte	0x03, 0x50
        /*003a*/ 	.short	0x0000


	//----- nvinfo : EIATTR_MAXREG_COUNT
	.align		4
        /*003c*/ 	.byte	0x03, 0x1b
        /*003e*/ 	.short	0x00ff


	//----- nvinfo : EIATTR_MERCURY_ISA_VERSION
	.align		4
        /*0040*/ 	.byte	0x03, 0x5f
        /*0042*/ 	.short	0x0101


	//----- nvinfo : EIATTR_VRC_CTA_INIT_COUNT
	.align		4
        /*0044*/ 	.byte	0x02, 0x4a
	.zero		1
	.zero		1


	//----- nvinfo : EIATTR_EXIT_INSTR_OFFSETS
	.align		4
        /*0048*/ 	.byte	0x04, 0x1c
        /*004a*/ 	.short	(.L_121 - .L_120)


	//   ....[0]....
.L_120:
        /*004c*/ 	.word	0x00000070


	//   ....[1]....
        /*0050*/ 	.word	0x000001b0


	//----- nvinfo : EIATTR_CRS_STACK_SIZE
	.align		4
.L_121:
        /*0054*/ 	.byte	0x04, 0x1e
        /*0056*/ 	.short	(.L_123 - .L_122)
.L_122:
        /*0058*/ 	.word	0x00000000


	//----- nvinfo : EIATTR_CBANK_PARAM_SIZE
	.align		4
.L_123:
        /*005c*/ 	.byte	0x03, 0x19
        /*005e*/ 	.short	0x0014


	//----- nvinfo : EIATTR_PARAM_CBANK
	.align		4
        /*0060*/ 	.byte	0x04, 0x0a
        /*0062*/ 	.short	(.L_125 - .L_124)
	.align		4
.L_124:
        /*0064*/ 	.word	index@(.nv.constant0._Z20cu_mat_scalar_dividePddi)
        /*0068*/ 	.short	0x0380
        /*006a*/ 	.short	0x0014


	//----- nvinfo : EIATTR_SW_WAR
	.align		4
.L_125:
        /*006c*/ 	.byte	0x04, 0x36
        /*006e*/ 	.short	(.L_127 - .L_126)
.L_126:
        /*0070*/ 	.word	0x00000008
.L_127:


//--------------------- .nv.info._Z22cu_mat_scalar_multiplyPddi --------------------------
	.section	.nv.info._Z22cu_mat_scalar_multiplyPddi,"",@"SHT_CUDA_INFO"
	.sectionflags	@""
	.align	4


	//----- nvinfo : EIATTR_CUDA_API_VERSION
	.align		4
        /*0000*/ 	.byte	0x04, 0x37
        /*0002*/ 	.short	(.L_129 - .L_128)
.L_128:
        /*0004*/ 	.word	0x00000082


	//----- nvinfo : EIATTR_KPARAM_INFO
	.align		4
.L_129:
        /*0008*/ 	.byte	0x04, 0x17
        /*000a*/ 	.short	(.L_131 - .L_130)
.L_130:
        /*000c*/ 	.word	0x00000000
        /*0010*/ 	.short	0x0002
        /*0012*/ 	.short	0x0010
        /*0014*/ 	.byte	0x00, 0xf0, 0x11, 0x00


	//----- nvinfo : EIATTR_KPARAM_INFO
	.align		4
.L_131:
        /*0018*/ 	.byte	0x04, 0x17
        /*001a*/ 	.short	(.L_133 - .L_132)
.L_132:
        /*001c*/ 	.word	0x00000000
        /*0020*/ 	.short	0x0001
        /*0022*/ 	.short	0x0008
        /*0024*/ 	.byte	0x00, 0xf0, 0x21, 0x00


	//----- nvinfo : EIATTR_KPARAM_INFO
	.align		4
.L_133:
        /*0028*/ 	.byte	0x04, 0x17
        /*002a*/ 	.short	(.L_135 - .L_134)
.L_134:
        /*002c*/ 	.word	0x00000000
        /*0030*/ 	.short	0x0000
        /*0032*/ 	.short	0x0000
        /*0034*/ 	.byte	0x00, 0xf5, 0x21, 0x00


	//----- nvinfo : EIATTR_SPARSE_MMA_MASK
	.align		4
.L_135:
        /*0038*/ 	.byte	0x03, 0x50
        /*003a*/ 	.short	0x0000


	//----- nvinfo : EIATTR_MAXREG_COUNT
	.align		4
        /*003c*/ 	.byte	0x03, 0x1b
        /*003e*/ 	.short	0x00ff


	//----- nvinfo : EIATTR_MERCURY_ISA_VERSION
	.align		4
        /*0040*/ 	.byte	0x03, 0x5f
        /*0042*/ 	.short	0x0101


	//----- nvinfo : EIATTR_VRC_CTA_INIT_COUNT
	.align		4
        /*0044*/ 	.byte	0x02, 0x4a
	.zero		1
	.zero		1


	//----- nvinfo : EIATTR_EXIT_INSTR_OFFSETS
	.align		4
        /*0048*/ 	.byte	0x04, 0x1c
        /*004a*/ 	.short	(.L_137 - .L_136)


	//   ....[0]....
.L_136:
        /*004c*/ 	.word	0x00000070


	//   ....[1]....
        /*0050*/ 	.word	0x00000170


	//----- nvinfo : EIATTR_CRS_STACK_SIZE
	.align		4
.L_137:
        /*0054*/ 	.byte	0x04, 0x1e
        /*0056*/ 	.short	(.L_139 - .L_138)
.L_138:
        /*0058*/ 	.word	0x00000000


	//----- nvinfo : EIATTR_CBANK_PARAM_SIZE
	.align		4
.L_139:
        /*005c*/ 	.byte	0x03, 0x19
        /*005e*/ 	.short	0x0014


	//----- nvinfo : EIATTR_PARAM_CBANK
	.align		4
        /*0060*/ 	.byte	0x04, 0x0a
        /*0062*/ 	.short	(.L_141 - .L_140)
	.align		4
.L_140:
        /*0064*/ 	.word	index@(.nv.constant0._Z22cu_mat_scalar_multiplyPddi)
        /*0068*/ 	.short	0x0380
        /*006a*/ 	.short	0x0014


	//----- nvinfo : EIATTR_SW_WAR
	.align		4
.L_141:
        /*006c*/ 	.byte	0x04, 0x36
        /*006e*/ 	.short	(.L_143 - .L_142)
.L_142:
        /*0070*/ 	.word	0x00000008
.L_143:


//--------------------- .nv.info._Z22cu_mat_scalar_additionPddi --------------------------
	.section	.nv.info._Z22cu_mat_scalar_additionPddi,"",@"SHT_CUDA_INFO"
	.sectionflags	@""
	.align	4


	//----- nvinfo : EIATTR_CUDA_API_VERSION
	.align		4
        /*0000*/ 	.byte	0x04, 0x37
        /*0002*/ 	.short	(.L_145 - .L_144)
.L_144:
        /*0004*/ 	.word	0x00000082


	//----- nvinfo : EIATTR_KPARAM_INFO
	.align		4
.L_145:
        /*0008*/ 	.byte	0x04, 0x17
        /*000a*/ 	.short	(.L_147 - .L_146)
.L_146:
        /*000c*/ 	.word	0x00000000
        /*0010*/ 	.short	0x0002
        /*0012*/ 	.short	0x0010
        /*0014*/ 	.byte	0x00, 0xf0, 0x11, 0x00


	//----- nvinfo : EIATTR_KPARAM_INFO
	.align		4
.L_147:
        /*0018*/ 	.byte	0x04, 0x17
        /*001a*/ 	.short	(.L_149 - .L_148)
.L_148:
        /*001c*/ 	.word	0x00000000
        /*0020*/ 	.short	0x0001
        /*0022*/ 	.short	0x0008
        /*0024*/ 	.byte	0x00, 0xf0, 0x21, 0x00


	//----- nvinfo : EIATTR_KPARAM_INFO
	.align		4
.L_149:
        /*0028*/ 	.byte	0x04, 0x17
        /*002a*/ 	.short	(.L_151 - .L_150)
.L_150:
        /*002c*/ 	.word	0x00000000
        /*0030*/ 	.short	0x0000
        /*0032*/ 	.short	0x0000
        /*0034*/ 	.byte	0x00, 0xf5, 0x21, 0x00


	//----- nvinfo : EIATTR_SPARSE_MMA_MASK
	.align		4
.L_151:
        /*0038*/ 	.byte	0x03, 0x50
        /*003a*/ 	.short	0x0000


	//----- nvinfo : EIATTR_MAXREG_COUNT
	.align		4
        /*003c*/ 	.byte	0x03, 0x1b
        /*003e*/ 	.short	0x00ff


	//----- nvinfo : EIATTR_MERCURY_ISA_VERSION
	.align		4
        /*0040*/ 	.byte	0x03, 0x5f
        /*0042*/ 	.short	0x0101


	//----- nvinfo : EIATTR_VRC_CTA_INIT_COUNT
	.align		4
        /*0044*/ 	.byte	0x02, 0x4a
	.zero		1
	.zero		1


	//----- nvinfo : EIATTR_EXIT_INSTR_OFFSETS
	.align		4
        /*0048*/ 	.byte	0x04, 0x1c
        /*004a*/ 	.short	(.L_153 - .L_152)


	//   ....[0]....
.L_152:
        /*004c*/ 	.word	0x00000070


	//   ....[1]....
        /*0050*/ 	.word	0x00000170


	//----- nvinfo : EIATTR_CRS_STACK_SIZE
	.align		4
.L_153:
        /*0054*/ 	.byte	0x04, 0x1e
        /*0056*/ 	.short	(.L_155 - .L_154)
.L_154:
        /*0058*/ 	.word	0x00000000


	//----- nvinfo : EIATTR_CBANK_PARAM_SIZE
	.align		4
.L_155:
        /*005c*/ 	.byte	0x03, 0x19
        /*005e*/ 	.short	0x0014


	//----- nvinfo : EIATTR_PARAM_CBANK
	.align		4
        /*0060*/ 	.byte	0x04, 0x0a
        /*0062*/ 	.short	(.L_157 - .L_156)
	.align		4
.L_156:
        /*0064*/ 	.word	index@(.nv.constant0._Z22cu_mat_scalar_additionPddi)
        /*0068*/ 	.short	0x0380
        /*006a*/ 	.short	0x0014


	//----- nvinfo : EIATTR_SW_WAR
	.align		4
.L_157:
        /*006c*/ 	.byte	0x04, 0x36
        /*006e*/ 	.short	(.L_159 - .L_158)
.L_158:
        /*0070*/ 	.word	0x00000008
.L_159:


//--------------------- .nv.info._Z10cu_sigmoidPdS_i --------------------------
	.section	.nv.info._Z10cu_sigmoidPdS_i,"",@"SHT_CUDA_INFO"
	.sectionflags	@""
	.align	4


	//----- nvinfo : EIATTR_CUDA_API_VERSION
	.align		4
        /*0000*/ 	.byte	0x04, 0x37
        /*0002*/ 	.short	(.L_161 - .L_160)
.L_160:
        /*0004*/ 	.word	0x00000082


	//----- nvinfo : EIATTR_KPARAM_INFO
	.align		4
.L_161:
        /*0008*/ 	.byte	0x04, 0x17
        /*000a*/ 	.short	(.L_163 - .L_162)
.L_162:
        /*000c*/ 	.word	0x00000000
        /*0010*/ 	.short	0x0002
        /*0012*/ 	.short	0x0010
        /*0014*/ 	.byte	0x00, 0xf0, 0x11, 0x00


	//----- nvinfo : EIATTR_KPARAM_INFO
	.align		4
.L_163:
        /*0018*/ 	.byte	0x04, 0x17
        /*001a*/ 	.short	(.L_165 - .L_164)
.L_164:
        /*001c*/ 	.word	0x00000000
        /*0020*/ 	.short	0x0001
        /*0022*/ 	.short	0x0008
        /*0024*/ 	.byte	0x00, 0xf5, 0x21, 0x00


	//----- nvinfo : EIATTR_KPARAM_INFO
	.align		4
.L_165:
        /*0028*/ 	.byte	0x04, 0x17
        /*002a*/ 	.short	(.L_167 - .L_166)
.L_166:
        /*002c*/ 	.word	0x00000000
        /*0030*/ 	.short	0x0000
        /*0032*/ 	.short	0x0000
        /*0034*/ 	.byte	0x00, 0xf5, 0x21, 0x00


	//----- nvinfo : EIATTR_SPARSE_MMA_MASK
	.align		4
.L_167:
        /*0038*/ 	.byte	0x03, 0x50
        /*003a*/ 	.short	0x0000


	//----- nvinfo : EIATTR_MAXREG_COUNT
	.align		4
        /*003c*/ 	.byte	0x03, 0x1b
        /*003e*/ 	.short	0x00ff


	//----- nvinfo : EIATTR_MERCURY_ISA_VERSION
	.align		4
        /*0040*/ 	.byte	0x03, 0x5f
        /*0042*/ 	.short	0x0101


	//----- nvinfo : EIATTR_VRC_CTA_INIT_COUNT
	.align		4
        /*0044*/ 	.byte	0x02, 0x4a
	.zero		1
	.zero		1


	//----- nvinfo : EIATTR_EXIT_INSTR_OFFSETS
	.align		4
        /*0048*/ 	.byte	0x04, 0x1c
        /*004a*/ 	.short	(.L_169 - .L_168)


	//   ....[0]....
.L_168:
        /*004c*/ 	.word	0x00000070


	//   ....[1]....
        /*0050*/ 	.word	0x00000230


	//----- nvinfo : EIATTR_CRS_STACK_SIZE
	.align		4
.L_169:
        /*0054*/ 	.byte	0x04, 0x1e
        /*0056*/ 	.short	(.L_171 - .L_170)
.L_170:
        /*0058*/ 	.word	0x00000000


	//----- nvinfo : EIATTR_CBANK_PARAM_SIZE
	.align		4
.L_171:
        /*005c*/ 	.byte	0x03, 0x19
        /*005e*/ 	.short	0x0014


	//----- nvinfo : EIATTR_PARAM_CBANK
	.align		4
        /*0060*/ 	.byte	0x04, 0x0a
        /*0062*/ 	.short	(.L_173 - .L_172)
	.align		4
.L_172:
        /*0064*/ 	.word	index@(.nv.constant0._Z10cu_sigmoidPdS_i)
        /*0068*/ 	.short	0x0380
        /*006a*/ 	.short	0x0014


	//----- nvinfo : EIATTR_SW_WAR
	.align		4
.L_173:
        /*006c*/ 	.byte	0x04, 0x36
        /*006e*/ 	.short	(.L_175 - .L_174)
.L_174:
        /*0070*/ 	.word	0x00000008
.L_175:


//--------------------- .nv.info._Z18cuda_mat_transposePKdPdiii --------------------------
	.section	.nv.info._Z18cuda_mat_transposePKdPdiii,"",@"SHT_CUDA_INFO"
	.sectionflags	@""
	.align	4


	//----- nvinfo : EIATTR_CUDA_API_VERSION
	.align		4
        /*0000*/ 	.byte	0x04, 0x37
        /*0002*/ 	.short	(.L_177 - .L_176)
.L_176:
        /*0004*/ 	.word	0x00000082


	//----- nvinfo : EIATTR_KPARAM_INFO
	.align		4
.L_177:
        /*0008*/ 	.byte	0x04, 0x17
        /*000a*/ 	.short	(.L_179 - .L_178)
.L_178:
        /*000c*/ 	.word	0x00000000
        /*0010*/ 	.short	0x0004
        /*0012*/ 	.short	0x0018
        /*0014*/ 	.byte	0x00, 0xf0, 0x11, 0x00


	//----- nvinfo : EIATTR_KPARAM_INFO
	.align		4
.L_179:
        /*0018*/ 	.byte	0x04, 0x17
        /*001a*/ 	.short	(.L_181 - .L_180)
.L_180:
        /*001c*/ 	.word	0x00000000
        /*0020*/ 	.short	0x0003
        /*0022*/ 	.short	0x0014
        /*0024*/ 	.byte	0x00, 0xf0, 0x11, 0x00


	//----- nvinfo : EIATTR_KPARAM_INFO
	.align		4
.L_181:
        /*0028*/ 	.byte	0x04, 0x17
        /*002a*/ 	.short	(.L_183 - .L_182)
.L_182:
        /*002c*/ 	.word	0x00000000
        /*0030*/ 	.short	0x0002
        /*0032*/ 	.short	0x0010
        /*0034*/ 	.byte	0x00, 0xf0, 0x11, 0x00


	//----- nvinfo : EIATTR_KPARAM_INFO
	.align		4
.L_183:
        /*0038*/ 	.byte	0x04, 0x17
        /*003a*/ 	.short	(.L_185 - .L_184)
.L_184:
        /*003c*/ 	.word	0x00000000
        /*0040*/ 	.short	0x0001
        /*0042*/ 	.short	0x0008
        /*0044*/ 	.byte	0x00, 0xf5, 0x21, 0x00


	//----- nvinfo : EIATTR_KPARAM_INFO
	.align		4
.L_185:
        /*0048*/ 	.byte	0x04, 0x17
        /*004a*/ 	.short	(.L_187 - .L_186)
.L_186:
        /*004c*/ 	.word	0x00000000
        /*0050*/ 	.short	0x0000
        /*0052*/ 	.short	0x0000
        /*0054*/ 	.byte	0x00, 0xf5, 0x21, 0x00


	//----- nvinfo : EIATTR_SPARSE_MMA_MASK
	.align		4
.L_187:
        /*0058*/ 	.byte	0x03, 0x50
        /*005a*/ 	.short	0x0000


	//----- nvinfo : EIATTR_MAXREG_COUNT
	.align		4
        /*005c*/ 	.byte	0x03, 0x1b
        /*005e*/ 	.short	0x00ff


	//----- nvinfo : EIATTR_MERCURY_ISA_VERSION
	.align		4
        /*0060*/ 	.byte	0x03, 0x5f
        /*0062*/ 	.short	0x0101


	//----- nvinfo : EIATTR_VRC_CTA_INIT_COUNT
	.align		4
        /*0064*/ 	.byte	0x02, 0x4a
	.zero		1
	.zero		1


	//----- nvinfo : EIATTR_EXIT_INSTR_OFFSETS
	.align		4
        /*0068*/ 	.byte	0x04, 0x1c
        /*006a*/ 	.short	(.L_189 - .L_188)


	//   ....[0]....
.L_188:
        /*006c*/ 	.word	0x00000070


	//   ....[1]....
        /*0070*/ 	.word	0x00000350


	//----- nvinfo : EIATTR_CRS_STACK_SIZE
	.align		4
.L_189:
        /*0074*/ 	.byte	0x04, 0x1e
        /*0076*/ 	.short	(.L_191 - .L_190)
.L_190:
        /*0078*/ 	.word	0x00000000


	//----- nvinfo : EIATTR_CBANK_PARAM_SIZE
	.align		4
.L_191:
        /*007c*/ 	.byte	0x03, 0x19
        /*007e*/ 	.short	0x001c


	//----- nvinfo : EIATTR_PARAM_CBANK
	.align		4
        /*0080*/ 	.byte	0x04, 0x0a
        /*0082*/ 	.short	(.L_193 - .L_192)
	.align		4
.L_192:
        /*0084*/ 	.word	index@(.nv.constant0._Z18cuda_mat_transposePKdPdiii)
        /*0088*/ 	.short	0x0380
        /*008a*/ 	.short	0x001c


	//----- nvinfo : EIATTR_SW_WAR
	.align		4
.L_193:
        /*008c*/ 	.byte	0x04, 0x36
        /*008e*/ 	.short	(.L_195 - .L_194)
.L_194:
        /*0090*/ 	.word	0x00000008
.L_195:


//--------------------- .nv.info._Z11cu_additionPKdS0_Pdi --------------------------
	.section	.nv.info._Z11cu_additionPKdS0_Pdi,"",@"SHT_CUDA_INFO"
	.sectionflags	@""
	.align	4


	//----- nvinfo : EIATTR_CUDA_API_VERSION
	.align		4
        /*0000*/ 	.byte	0x04, 0x37
        /*0002*/ 	.short	(.L_197 - .L_196)
.L_196:
        /*0004*/ 	.word	0x00000082


	//----- nvinfo : EIATTR_KPARAM_INFO
	.align		4
.L_197:
        /*0008*/ 	.byte	0x04, 0x17
        /*000a*/ 	.short	(.L_199 - .L_198)
.L_198:
        /*000c*/ 	.word	0x00000000
        /*0010*/ 	.short	0x0003
        /*0012*/ 	.short	0x0018
        /*0014*/ 	.byte	0x00, 0xf0, 0x11, 0x00


	//----- nvinfo : EIATTR_KPARAM_INFO
	.align		4
.L_199:
        /*0018*/ 	.byte	0x04, 0x17
        /*001a*/ 	.short	(.L_201 - .L_200)
.L_200:
        /*001c*/ 	.word	0x00000000
        /*0020*/ 	.short	0x0002
        /*0022*/ 	.short	0x0010
        /*0024*/ 	.byte	0x00, 0xf5, 0x21, 0x00


	//----- nvinfo : EIATTR_KPARAM_INFO
	.align		4
.L_201:
        /*0028*/ 	.byte	0x04, 0x17
        /*002a*/ 	.short	(.L_203 - .L_202)
.L_202:
        /*002c*/ 	.word	0x00000000
        /*0030*/ 	.short	0x0001
        /*0032*/ 	.short	0x0008
        /*0034*/ 	.byte	0x00, 0xf5, 0x21, 0x00


	//----- nvinfo : EIATTR_KPARAM_INFO
	.align		4
.L_203:
        /*0038*/ 	.byte	0x04, 0x17
        /*003a*/ 	.short	(.L_205 - .L_204)
.L_204:
        /*003c*/ 	.word	0x00000000
        /*0040*/ 	.short	0x0000
        /*0042*/ 	.short	0x0000
        /*0044*/ 	.byte	0x00, 0xf5, 0x21, 0x00


	//----- nvinfo : EIATTR_SPARSE_MMA_MASK
	.align		4
.L_205:
        /*0048*/ 	.byte	0x03, 0x50
        /*004a*/ 	.short	0x0000


	//----- nvinfo : EIATTR_MAXREG_COUNT
	.align		4
        /*004c*/ 	.byte	0x03, 0x1b
        /*004e*/ 	.short	0x00ff


	//----- nvinfo : EIATTR_MERCURY_ISA_VERSION
	.align		4
        /*0050*/ 	.byte	0x03, 0x5f
        /*0052*/ 	.short	0x0101


	//----- nvinfo : EIATTR_VRC_CTA_INIT_COUNT
	.align		4
        /*0054*/ 	.byte	0x02, 0x4a
	.zero		1
	.zero		1


	//----- nvinfo : EIATTR_EXIT_INSTR_OFFSETS
	.align		4
        /*0058*/ 	.byte	0x04, 0x1c
        /*005a*/ 	.short	(.L_207 - .L_206)


	//   ....[0]....
.L_206:
        /*005c*/ 	.word	0x00000070


	//   ....[1]....
        /*0060*/ 	.word	0x000001b0


	//----- nvinfo : EIATTR_CRS_STACK_SIZE
	.align		4
.L_207:
        /*0064*/ 	.byte	0x04, 0x1e
        /*0066*/ 	.short	(.L_209 - .L_208)
.L_208:
        /*0068*/ 	.word	0x00000000


	//----- nvinfo : EIATTR_CBANK_PARAM_SIZE
	.align		4
.L_209:
        /*006c*/ 	.byte	0x03, 0x19
        /*006e*/ 	.short	0x001c


	//----- nvinfo : EIATTR_PARAM_CBANK
	.align		4
        /*0070*/ 	.byte	0x04, 0x0a
        /*0072*/ 	.short	(.L_211 - .L_210)
	.align		4
.L_210:
        /*0074*/ 	.word	index@(.nv.constant0._Z11cu_additionPKdS0_Pdi)
        /*0078*/ 	.short	0x0380
        /*007a*/ 	.short	0x001c


	//----- nvinfo : EIATTR_SW_WAR
	.align		4
.L_211:
        /*007c*/ 	.byte	0x04, 0x36
        /*007e*/ 	.short	(.L_213 - .L_212)
.L_212:
        /*0080*/ 	.word	0x00000008
.L_213:


//--------------------- .nv.info._Z17cuda_mat_multiplyPKdS0_Pdiiiiii --------------------------
	.section	.nv.info._Z17cuda_mat_multiplyPKdS0_Pdiiiiii,"",@"SHT_CUDA_INFO"
	.sectionflags	@""
	.align	4


	//----- nvinfo : EIATTR_CUDA_API_VERSION
	.align		4
        /*0000*/ 	.byte	0x04, 0x37
        /*0002*/ 	.short	(.L_215 - .L_214)
.L_214:
        /*0004*/ 	.word	0x00000082


	//----- nvinfo : EIATTR_KPARAM_INFO
	.align		4
.L_215:
        /*0008*/ 	.byte	0x04, 0x17
        /*000a*/ 	.short	(.L_217 - .L_216)
.L_216:
        /*000c*/ 	.word	0x00000000
        /*0010*/ 	.short	0x0008
        /*0012*/ 	.short	0x002c
        /*0014*/ 	.byte	0x00, 0xf0, 0x11, 0x00


	//----- nvinfo : EIATTR_KPARAM_INFO
	.align		4
.L_217:
        /*0018*/ 	.byte	0x04, 0x17
        /*001a*/ 	.short	(.L_219 - .L_218)
.L_218:
        /*001c*/ 	.word	0x00000000
        /*0020*/ 	.short	0x0007
        /*0022*/ 	.short	0x0028
        /*0024*/ 	.byte	0x00, 0xf0, 0x11, 0x00


	//----- nvinfo : EIATTR_KPARAM_INFO
	.align		4
.L_219:
        /*0028*/ 	.byte	0x04, 0x17
        /*002a*/ 	.short	(.L_221 - .L_220)
.L_220:
        /*002c*/ 	.word	0x00000000
        /*0030*/ 	.short	0x0006
        /*0032*/ 	.short	0x0024
        /*0034*/ 	.byte	0x00, 0xf0, 0x11, 0x00


	//----- nvinfo : EIATTR_KPARAM_INFO
	.align		4
.L_221:
        /*0038*/ 	.byte	0x04, 0x17
        /*003a*/ 	.short	(.L_223 - .L_222)
.L_222:
        /*003c*/ 	.word	0x00000000
        /*0040*/ 	.short	0x0005
        /*0042*/ 	.short	0x0020
        /*0044*/ 	.byte	0x00, 0xf0, 0x11, 0x00


	//----- nvinfo : EIATTR_KPARAM_INFO
	.align		4
.L_223:
        /*0048*/ 	.byte	0x04, 0x17
        /*004a*/ 	.short	(.L_225 - .L_224)
.L_224:
        /*004c*/ 	.word	0x00000000
        /*0050*/ 	.short	0x0004
        /*0052*/ 	.short	0x001c
        /*0054*/ 	.byte	0x00, 0xf0, 0x11, 0x00


	//----- nvinfo : EIATTR_KPARAM_INFO
	.align		4
.L_225:
        /*0058*/ 	.byte	0x04, 0x17
        /*005a*/ 	.short	(.L_227 - .L_226)
.L_226:
        /*005c*/ 	.word	0x00000000
        /*0060*/ 	.short	0x0003
        /*0062*/ 	.short	0x0018
        /*0064*/ 	.byte	0x00, 0xf0, 0x11, 0x00


	//----- nvinfo : EIATTR_KPARAM_INFO
	.align		4
.L_227:
        /*0068*/ 	.byte	0x04, 0x17
        /*006a*/ 	.short	(.L_229 - .L_228)
.L_228:
        /*006c*/ 	.word	0x00000000
        /*0070*/ 	.short	0x0002
        /*0072*/ 	.short	0x0010
        /*0074*/ 	.byte	0x00, 0xf5, 0x21, 0x00


	//----- nvinfo : EIATTR_KPARAM_INFO
	.align		4
.L_229:
        /*0078*/ 	.byte	0x04, 0x17
        /*007a*/ 	.short	(.L_231 - .L_230)
.L_230:
        /*007c*/ 	.word	0x00000000
        /*0080*/ 	.short	0x0001
        /*0082*/ 	.short	0x0008
        /*0084*/ 	.byte	0x00, 0xf5, 0x21, 0x00


	//----- nvinfo : EIATTR_KPARAM_INFO
	.align		4
.L_231:
        /*0088*/ 	.byte	0x04, 0x17
        /*008a*/ 	.short	(.L_233 - .L_232)
.L_232:
        /*008c*/ 	.word	0x00000000
        /*0090*/ 	.short	0x0000
        /*0092*/ 	.short	0x0000
        /*0094*/ 	.byte	0x00, 0xf5, 0x21, 0x00


	//----- nvinfo : EIATTR_SPARSE_MMA_MASK
	.align		4
.L_233:
        /*0098*/ 	.byte	0x03, 0x50
        /*009a*/ 	.short	0x0000


	//----- nvinfo : EIATTR_MAXREG_COUNT
	.align		4
        /*009c*/ 	.byte	0x03, 0x1b
        /*009e*/ 	.short	0x00ff


	//----- nvinfo : EIATTR_NUM_BARRIERS
	.align		4
        /*00a0*/ 	.byte	0x02, 0x4c
        /*00a2*/ 	.byte	0x01
	.zero		1


	//----- nvinfo : EIATTR_MERCURY_ISA_VERSION
	.align		4
        /*00a4*/ 	.byte	0x03, 0x5f
        /*00a6*/ 	.short	0x0101


	//----- nvinfo : EIATTR_VRC_CTA_INIT_COUNT
	.align		4
        /*00a8*/ 	.byte	0x02, 0x4a
	.zero		1
	.zero		1


	//----- nvinfo : EIATTR_EXIT_INSTR_OFFSETS
	.align		4
        /*00ac*/ 	.byte	0x04, 0x1c
        /*00ae*/ 	.short	(.L_235 - .L_234)


	//   ....[0]....
.L_234:
        /*00b0*/ 	.word	0x00000940


	//   ....[1]....
        /*00b4*/ 	.word	0x00000990


	//----- nvinfo : EIATTR_CBANK_PARAM_SIZE
	.align		4
.L_235:
        /*00b8*/ 	.byte	0x03, 0x19
        /*00ba*/ 	.short	0x0030


	//----- nvinfo : EIATTR_PARAM_CBANK
	.align		4
        /*00bc*/ 	.byte	0x04, 0x0a
        /*00be*/ 	.short	(.L_237 - .L_236)
	.align		4
.L_236:
        /*00c0*/ 	.word	index@(.nv.constant0._Z17cuda_mat_multiplyPKdS0_Pdiiiiii)
        /*00c4*/ 	.short	0x0380
        /*00c6*/ 	.short	0x0030


	//----- nvinfo : EIATTR_SW_WAR
	.align		4
.L_237:
        /*00c8*/ 	.byte	0x04, 0x36
        /*00ca*/ 	.short	(.L_239 - .L_238)
.L_238:
        /*00cc*/ 	.word	0x00000008
.L_239:


//--------------------- .nv.callgraph             --------------------------
	.section	.nv.callgraph,"",@"SHT_CUDA_CALLGRAPH"
	.align	4
	.sectionentsize	8
	.align		4
        /*0000*/ 	.word	0x00000000
	.align		4
        /*0004*/ 	.word	0xffffffff
	.align		4
        /*0008*/ 	.word	0x00000000
	.align		4
        /*000c*/ 	.word	0xfffffffe
	.align		4
        /*0010*/ 	.word	0x00000000
	.align		4
        /*0014*/ 	.word	0xfffffffd
	.align		4
        /*0018*/ 	.word	0x00000000
	.align		4
        /*001c*/ 	.word	0xfffffffc


//--------------------- .text._Z11cu_dsigmoidPdS_i --------------------------
	.section	.text._Z11cu_dsigmoidPdS_i,"ax",@progbits
	.align	128
        .global         _Z11cu_dsigmoidPdS_i
        .type           _Z11cu_dsigmoidPdS_i,@function
        .size           _Z11cu_dsigmoidPdS_i,(.L_x_43 - _Z11cu_dsigmoidPdS_i)
        .other          _Z11cu_dsigmoidPdS_i,@"STO_CUDA_ENTRY STV_DEFAULT"
_Z11cu_dsigmoidPdS_i:
.text._Z11cu_dsigmoidPdS_i:
[----:B------:R-:W-:Y:S01]  /*0000*/  LDC R1, c[0x0][0x37c] ;  /* 0x0000df00ff017b82 */ /* 0x000fe20000000800 */
[----:B------:R-:W0:Y:S07]  /*0010*/  S2R R9, SR_TID.X ;  /* 0x0000000000097919 */ /* 0x000e2e0000002100 */
[----:B------:R-:W0:Y:S01]  /*0020*/  S2UR UR4, SR_CTAID.X ;  /* 0x00000000000479c3 */ /* 0x000e220000002500 */
[----:B------:R-:W1:Y:S07]  /*0030*/  LDCU UR5, c[0x0][0x390] ;  /* 0x00007200ff0577ac */ /* 0x000e6e0008000800 */
[----:B------:R-:W0:Y:S02]  /*0040*/  LDC R2, c[0x0][0x360] ;  /* 0x0000d800ff027b82 */ /* 0x000e240000000800 */
[----:B0-----:R-:W-:-:S05]  /*0050*/  IMAD R9, R2, UR4, R9 ;  /* 0x0000000402097c24 */ /* 0x001fca000f8e0209 */
[----:B-1----:R-:W-:-:S13]  /*0060*/  ISETP.GE.AND P0, PT, R9, UR5, PT ;  /* 0x0000000509007c0c */ /* 0x002fda000bf06270 */
[----:B------:R-:W-:Y:S05]  /*0070*/  @P0 EXIT ;  /* 0x000000000000094d */ /* 0x000fea0003800000 */
[----:B------:R-:W0:Y:S01]  /*0080*/  LDC.64 R4, c[0x0][0x380] ;  /* 0x0000e000ff047b82 */ /* 0x000e220000000a00 */
[----:B------:R-:W1:Y:S01]  /*0090*/  LDCU UR4, c[0x0][0x370] ;  /* 0x00006e00ff0477ac */ /* 0x000e620008000800 */
[----:B------:R-:W2:Y:S06]  /*00a0*/  LDCU.64 UR6, c[0x0][0x358] ;  /* 0x00006b00ff0677ac */ /* 0x000eac0008000a00 */
[----:B------:R-:W3:Y:S01]  /*00b0*/  LDC.64 R6, c[0x0][0x388] ;  /* 0x0000e200ff067b82 */ /* 0x000ee20000000a00 */
[----:B------:R-:W4:Y:S01]  /*00c0*/  LDCU UR5, c[0x0][0x390] ;  /* 0x00007200ff0577ac */ /* 0x000f220008000800 */
[----:B-1----:R-:W-:-:S07]  /*00d0*/  IMAD R2, R2, UR4, RZ ;  /* 0x0000000402027c24 */ /* 0x002fce000f8e02ff */
.L_x_2:
[----:B01----:R-:W-:-:S06]  /*00e0*/  IMAD.WIDE R10, R9, 0x8, R4 ;  /* 0x00000008090a7825 */ /* 0x003fcc00078e0204 */
[----:B--2---:R-:W2:Y:S01]  /*00f0*/  LDG.E.64 R10, desc[UR6][R10.64] ;  /* 0x000000060a0a7981 */ /* 0x004ea2000c1e1b00 */
[----:B------:R-:W-:Y:S01]  /*0100*/  BSSY.RECONVERGENT B0, `(.L_x_0) ;  /* 0x0000018000007945 */ /* 0x000fe20003800200 */
[----:B--2---:R0:W1:Y:S02]  /*0110*/  F2F.F32.F64 R0, R10 ;  /* 0x0000000a00007310 */ /* 0x0040640000301000 */
[--C-:B0-----:R-:W-:Y:S02]  /*0120*/  IMAD.MOV.U32 R11, RZ, RZ, R9.reuse ;  /* 0x000000ffff0b7224 */ /* 0x101fe400078e0009 */
[----:B------:R-:W-:Y:S02]  /*0130*/  IMAD.IADD R9, R2, 0x1, R9 ;  /* 0x0000000102097824 */ /* 0x000fe400078e0209 */
[----:B-1----:R-:W-:-:S03]  /*0140*/  FMUL R3, R0, 1.4426950216293334961 ;  /* 0x3fb8aa3b00037820 */ /* 0x002fc60000400000 */
[----:B----4-:R-:W-:Y:S02]  /*0150*/  ISETP.GE.AND P2, PT, R9, UR5, PT ;  /* 0x0000000509007c0c */ /* 0x010fe4000bf46270 */
[----:B------:R-:W-:-:S13]  /*0160*/  FSETP.GEU.AND P0, PT, R3, -126, PT ;  /* 0xc2fc00000300780b */ /* 0x000fda0003f0e000 */
[----:B------:R-:W-:-:S04]  /*0170*/  @!P0 FMUL R3, R3, 0.5 ;  /* 0x3f00000003038820 */ /* 0x000fc80000400000 */
[----:B------:R-:W0:Y:S02]  /*0180*/  MUFU.EX2 R0, R3 ;  /* 0x0000000300007308 */ /* 0x000e240000000800 */
[----:B0-----:R-:W-:-:S04]  /*0190*/  @!P0 FMUL R0, R0, R0 ;  /* 0x0000000000008220 */ /* 0x001fc80000400000 */
[----:B------:R-:W-:-:S04]  /*01a0*/  FADD.RM R8, R0, 1 ;  /* 0x3f80000000087421 */ /* 0x000fc80000004000 */
[----:B------:R-:W-:-:S04]  /*01b0*/  FMUL.RM R15, R8, R8 ;  /* 0x00000008080f7220 */ /* 0x000fc80000404000 */
[----:B------:R-:W0:Y:S08]  /*01c0*/  MUFU.RCP R8, R15 ;  /* 0x0000000f00087308 */ /* 0x000e300000001000 */
[----:B------:R-:W1:Y:S01]  /*01d0*/  FCHK P0, R0, R15 ;  /* 0x0000000f00007302 */ /* 0x000e620000000000 */
[----:B0-----:R-:W-:-:S04]  /*01e0*/  FFMA R13, -R15, R8, 1 ;  /* 0x3f8000000f0d7423 */ /* 0x001fc80000000108 */
[----:B------:R-:W-:-:S04]  /*01f0*/  FFMA R13, R8, R13, R8 ;  /* 0x0000000d080d7223 */ /* 0x000fc80000000008 */
[----:B------:R-:W-:-:S04]  /*0200*/  FFMA R8, R0, R13, RZ ;  /* 0x0000000d00087223 */ /* 0x000fc800000000ff */
[----:B------:R-:W-:-:S04]  /*0210*/  FFMA R3, -R15, R8, R0 ;  /* 0x000000080f037223 */ /* 0x000fc80000000100 */
[----:B------:R-:W-:Y:S01]  /*0220*/  FFMA R13, R13, R3, R8 ;  /* 0x000000030d0d7223 */ /* 0x000fe20000000008 */
[----:B-1----:R-:W-:Y:S06]  /*0230*/  @!P0 BRA `(.L_x_1) ;  /* 0x0000000000108947 */ /* 0x002fec0003800000 */
[----:B------:R-:W-:Y:S01]  /*0240*/  IMAD.MOV.U32 R3, RZ, RZ, R0 ;  /* 0x000000ffff037224 */ /* 0x000fe200078e0000 */
[----:B------:R-:W-:-:S07]  /*0250*/  MOV R8, 0x270 ;  /* 0x0000027000087802 */ /* 0x000fce0000000f00 */
[----:B---3--:R-:W-:Y:S05]  /*0260*/  CALL.REL.NOINC `($__internal_0_$__cuda_sm3x_div_rn_noftz_f32_slowpath) ;  /* 0x00000000001c7944 */ /* 0x008fea0003c00000 */
[----:B------:R-:W-:-:S07]  /*0270*/  IMAD.MOV.U32 R13, RZ, RZ, R0 ;  /* 0x000000ffff0d7224 */ /* 0x000fce00078e0000 */
.L_x_1:
[----:B------:R-:W-:Y:S05]  /*0280*/  BSYNC.RECONVERGENT B0 ;  /* 0x0000000000007941 */ /* 0x000fea0003800200 */
.L_x_0:
[----:B------:R-:W0:Y:S01]  /*0290*/  F2F.F64.F32 R12, R13 ;  /* 0x0000000d000c7310 */ /* 0x000e220000201800 */
[----:B---3--:R-:W-:-:S05]  /*02a0*/  IMAD.WIDE R10, R11, 0x8, R6 ;  /* 0x000000080b0a7825 */ /* 0x008fca00078e0206 */
[----:B0-----:R1:W-:Y:S01]  /*02b0*/  STG.E.64 desc[UR6][R10.64], R12 ;  /* 0x0000000c0a007986 */ /* 0x0013e2000c101b06 */
[----:B------:R-:W-:Y:S05]  /*02c0*/  @!P2 BRA `(.L_x_2) ;  /* 0xfffffffc0084a947 */ /* 0x000fea000383ffff */
[----:B------:R-:W-:Y:S05]  /*02d0*/  EXIT ;  /* 0x000000000000794d */ /* 0x000fea0003800000 */
        .weak           $__internal_0_$__cuda_sm3x_div_rn_noftz_f32_slowpath
        .type           $__internal_0_$__cuda_sm3x_div_rn_noftz_f32_slowpath,@function
        .size           $__internal_0_$__cuda_sm3x_div_rn_noftz_f32_slowpath,(.L_x_43 - $__internal_0_$__cuda_sm3x_div_rn_noftz_f32_slowpath)
$__internal_0_$__cuda_sm3x_div_rn_noftz_f32_slowpath:
[----:B------:R-:W-:Y:S01]  /*02e0*/  SHF.R.U32.HI R12, RZ, 0x17, R15 ;  /* 0x00000017ff0c7819 */ /* 0x000fe2000001160f */
[----:B------:R-:W-:Y:S01]  /*02f0*/  BSSY.RECONVERGENT B1, `(.L_x_3) ;  /* 0x0000064000017945 */ /* 0x000fe20003800200 */
[----:B------:R-:W-:Y:S01]  /*0300*/  SHF.R.U32.HI R0, RZ, 0x17, R3 ;  /* 0x00000017ff007819 */ /* 0x000fe20000011603 */
[----:B------:R-:W-:Y:S01]  /*0310*/  IMAD.MOV.U32 R14, RZ, RZ, R15 ;  /* 0x000000ffff0e7224 */ /* 0x000fe200078e000f */
[----:B------:R-:W-:Y:S02]  /*0320*/  LOP3.LUT R12, R12, 0xff, RZ, 0xc0, !PT ;  /* 0x000000ff0c0c7812 */ /* 0x000fe400078ec0ff */
[----:B------:R-:W-:-:S03]  /*0330*/  LOP3.LUT R16, R0, 0xff, RZ, 0xc0, !PT ;  /* 0x000000ff00107812 */ /* 0x000fc600078ec0ff */
[----:B------:R-:W-:Y:S02]  /*0340*/  VIADD R17, R12, 0xffffffff ;  /* 0xffffffff0c117836 */ /* 0x000fe40000000000 */
[----:B------:R-:W-:-:S03]  /*0350*/  VIADD R13, R16, 0xffffffff ;  /* 0xffffffff100d7836 */ /* 0x000fc60000000000 */
[----:B------:R-:W-:-:S04]  /*0360*/  ISETP.GT.U32.AND P0, PT, R17, 0xfd, PT ;  /* 0x000000fd1100780c */ /* 0x000fc80003f04070 */
[----:B------:R-:W-:-:S13]  /*0370*/  ISETP.GT.U32.OR P0, PT, R13, 0xfd, P0 ;  /* 0x000000fd0d00780c */ /* 0x000fda0000704470 */
[----:B------:R-:W-:Y:S01]  /*0380*/  @!P0 IMAD.MOV.U32 R10, RZ, RZ, RZ ;  /* 0x000000ffff0a8224 */ /* 0x000fe200078e00ff */
[----:B------:R-:W-:Y:S06]  /*0390*/  @!P0 BRA `(.L_x_4) ;  /* 0x0000000000608947 */ /* 0x000fec0003800000 */
[----:B------:R-:W-:Y:S01]  /*03a0*/  FSETP.GTU.FTZ.AND P0, PT, |R3|, +INF , PT ;  /* 0x7f8000000300780b */ /* 0x000fe20003f1c200 */
[----:B------:R-:W-:Y:S01]  /*03b0*/  IMAD.MOV.U32 R0, RZ, RZ, R15 ;  /* 0x000000ffff007224 */ /* 0x000fe200078e000f */
[----:B------:R-:W-:-:S04]  /*03c0*/  FSETP.GTU.FTZ.AND P1, PT, |R15|, +INF , PT ;  /* 0x7f8000000f00780b */ /* 0x000fc80003f3c200 */
[----:B------:R-:W-:-:S13]  /*03d0*/  PLOP3.LUT P0, PT, P0, P1, PT, 0xf8, 0x8f ;  /* 0x00000000008f781c */ /* 0x000fda0000703f70 */
[----:B------:R-:W-:Y:S05]  /*03e0*/  @P0 BRA `(.L_x_5) ;  /* 0x00000004004c0947 */ /* 0x000fea0003800000 */
[----:B------:R-:W-:-:S13]  /*03f0*/  LOP3.LUT P0, RZ, R14, 0x7fffffff, R3, 0xc8, !PT ;  /* 0x7fffffff0eff7812 */ /* 0x000fda000780c803 */
[----:B------:R-:W-:Y:S05]  /*0400*/  @!P0 BRA `(.L_x_6) ;  /* 0x00000004003c8947 */ /* 0x000fea0003800000 */
[C---:B------:R-:W-:Y:S02]  /*0410*/  FSETP.NEU.FTZ.AND P3, PT, |R3|.reuse, +INF , PT ;  /* 0x7f8000000300780b */ /* 0x040fe40003f7d200 */
[----:B------:R-:W-:Y:S02]  /*0420*/  FSETP.NEU.FTZ.AND P1, PT, |R0|, +INF , PT ;  /* 0x7f8000000000780b */ /* 0x000fe40003f3d200 */
[----:B------:R-:W-:-:S11]  /*0430*/  FSETP.NEU.FTZ.AND P0, PT, |R3|, +INF , PT ;  /* 0x7f8000000300780b */ /* 0x000fd60003f1d200 */
[----:B------:R-:W-:Y:S05]  /*0440*/  @!P1 BRA !P3, `(.L_x_6) ;  /* 0x00000004002c9947 */ /* 0x000fea0005800000 */
[----:B------:R-:W-:-:S04]  /*0450*/  LOP3.LUT P3, RZ, R3, 0x7fffffff, RZ, 0xc0, !PT ;  /* 0x7fffffff03ff7812 */ /* 0x000fc8000786c0ff */
[----:B------:R-:W-:-:S13]  /*0460*/  PLOP3.LUT P1, PT, P1, P3, PT, 0x2f, 0xf2 ;  /* 0x0000000000f2781c */ /* 0x000fda0000f26577 */
[----:B------:R-:W-:Y:S05]  /*0470*/  @P1 BRA `(.L_x_7) ;  /* 0x0000000400181947 */ /* 0x000fea0003800000 */
[----:B------:R-:W-:-:S04]  /*0480*/  LOP3.LUT P1, RZ, R14, 0x7fffffff, RZ, 0xc0, !PT ;  /* 0x7fffffff0eff7812 */ /* 0x000fc8000782c0ff */
[----:B------:R-:W-:-:S13]  /*0490*/  PLOP3.LUT P0, PT, P0, P1, PT, 0x2f, 0xf2 ;  /* 0x0000000000f2781c */ /* 0x000fda0000702577 */
[----:B------:R-:W-:Y:S05]  /*04a0*/  @P0 BRA `(.L_x_8) ;  /* 0x0000000400000947 */ /* 0x000fea0003800000 */
[----:B------:R-:W-:Y:S02]  /*04b0*/  ISETP.GE.AND P0, PT, R13, RZ, PT ;  /* 0x000000ff0d00720c */ /* 0x000fe40003f06270 */
[----:B------:R-:W-:-:S11]  /*04c0*/  ISETP.GE.AND P1, PT, R17, RZ, PT ;  /* 0x000000ff1100720c */ /* 0x000fd60003f26270 */
[----:B------:R-:W-:Y:S02]  /*04d0*/  @P0 IMAD.MOV.U32 R10, RZ, RZ, RZ ;  /* 0x000000ffff0a0224 */ /* 0x000fe400078e00ff */
[----:B------:R-:W-:Y:S01]  /*04e0*/  @!P0 FFMA R3, R3, 1.84467440737095516160e+19, RZ ;  /* 0x5f80000003038823 */ /* 0x000fe200000000ff */
[----:B------:R-:W-:Y:S02]  /*04f0*/  @!P0 IMAD.MOV.U32 R10, RZ, RZ, -0x40 ;  /* 0xffffffc0ff0a8424 */ /* 0x000fe400078e00ff */
[----:B------:R-:W-:Y:S02]  /*0500*/  @!P1 FFMA R14, R0, 1.84467440737095516160e+19, RZ ;  /* 0x5f800000000e9823 */ /* 0x000fe400000000ff */
[----:B------:R-:W-:-:S07]  /*0510*/  @!P1 VIADD R10, R10, 0x40 ;  /* 0x000000400a0a9836 */ /* 0x000fce0000000000 */
.L_x_4:
[----:B------:R-:W-:Y:S01]  /*0520*/  LEA R13, R12, 0xc0800000, 0x17 ;  /* 0xc08000000c0d7811 */ /* 0x000fe200078eb8ff */
[----:B------:R-:W-:Y:S04]  /*0530*/  BSSY.RECONVERGENT B2, `(.L_x_9) ;  /* 0x0000036000027945 */ /* 0x000fe80003800200 */
[----:B------:R-:W-:Y:S02]  /*0540*/  IMAD.IADD R14, R14, 0x1, -R13 ;  /* 0x000000010e0e7824 */ /* 0x000fe400078e0a0d */
[----:B------:R-:W-:Y:S02]  /*0550*/  VIADD R13, R16, 0xffffff81 ;  /* 0xffffff81100d7836 */ /* 0x000fe40000000000 */
[----:B------:R-:W0:Y:S01]  /*0560*/  MUFU.RCP R15, R14 ;  /* 0x0000000e000f7308 */ /* 0x000e220000001000 */
[----:B------:R-:W-:Y:S01]  /*0570*/  FADD.FTZ R17, -R14, -RZ ;  /* 0x800000ff0e117221 */ /* 0x000fe20000010100 */
[C---:B------:R-:W-:Y:S01]  /*0580*/  IMAD R0, R13.reuse, -0x800000, R3 ;  /* 0xff8000000d007824 */ /* 0x040fe200078e0203 */
[----:B------:R-:W-:-:S05]  /*0590*/  IADD3 R13, PT, PT, R13, 0x7f, -R12 ;  /* 0x0000007f0d0d7810 */ /* 0x000fca0007ffe80c */
[----:B------:R-:W-:Y:S02]  /*05a0*/  IMAD.IADD R13, R13, 0x1, R10 ;  /* 0x000000010d0d7824 */ /* 0x000fe400078e020a */
[----:B0-----:R-:W-:-:S04]  /*05b0*/  FFMA R16, R15, R17, 1 ;  /* 0x3f8000000f107423 */ /* 0x001fc80000000011 */
[----:B------:R-:W-:-:S04]  /*05c0*/  FFMA R18, R15, R16, R15 ;  /* 0x000000100f127223 */ /* 0x000fc8000000000f */
[----:B------:R-:W-:-:S04]  /*05d0*/  FFMA R3, R0, R18, RZ ;  /* 0x0000001200037223 */ /* 0x000fc800000000ff */
[----:B------:R-:W-:-:S04]  /*05e0*/  FFMA R16, R17, R3, R0 ;  /* 0x0000000311107223 */ /* 0x000fc80000000000 */
[----:B------:R-:W-:-:S04]  /*05f0*/  FFMA R15, R18, R16, R3 ;  /* 0x00000010120f7223 */ /* 0x000fc80000000003 */
[----:B------:R-:W-:-:S04]  /*0600*/  FFMA R16, R17, R15, R0 ;  /* 0x0000000f11107223 */ /* 0x000fc80000000000 */
[----:B------:R-:W-:-:S05]  /*0610*/  FFMA R0, R18, R16, R15 ;  /* 0x0000001012007223 */ /* 0x000fca000000000f */
[----:B------:R-:W-:-:S04]  /*0620*/  SHF.R.U32.HI R3, RZ, 0x17, R0 ;  /* 0x00000017ff037819 */ /* 0x000fc80000011600 */
[----:B------:R-:W-:-:S05]  /*0630*/  LOP3.LUT R3, R3, 0xff, RZ, 0xc0, !PT ;  /* 0x000000ff03037812 */ /* 0x000fca00078ec0ff */
[----:B------:R-:W-:-:S04]  /*0640*/  IMAD.IADD R14, R3, 0x1, R13 ;  /* 0x00000001030e7824 */ /* 0x000fc800078e020d */
[----:B------:R-:W-:-:S05]  /*0650*/  VIADD R3, R14, 0xffffffff ;  /* 0xffffffff0e037836 */ /* 0x000fca0000000000 */
[----:B------:R-:W-:-:S13]  /*0660*/  ISETP.GE.U32.AND P0, PT, R3, 0xfe, PT ;  /* 0x000000fe0300780c */ /* 0x000fda0003f06070 */
[----:B------:R-:W-:Y:S05]  /*0670*/  @!P0 BRA `(.L_x_10) ;  /* 0x0000000000808947 */ /* 0x000fea0003800000 */
[----:B------:R-:W-:-:S13]  /*0680*/  ISETP.GT.AND P0, PT, R14, 0xfe, PT ;  /* 0x000000fe0e00780c */ /* 0x000fda0003f04270 */
[----:B------:R-:W-:Y:S05]  /*0690*/  @P0 BRA `(.L_x_11) ;  /* 0x00000000006c0947 */ /* 0x000fea0003800000 */
[----:B------:R-:W-:-:S13]  /*06a0*/  ISETP.GE.AND P0, PT, R14, 0x1, PT ;  /* 0x000000010e00780c */ /* 0x000fda0003f06270 */
[----:B------:R-:W-:Y:S05]  /*06b0*/  @P0 BRA `(.L_x_12) ;  /* 0x0000000000740947 */ /* 0x000fea0003800000 */
[----:B------:R-:W-:Y:S02]  /*06c0*/  ISETP.GE.AND P0, PT, R14, -0x18, PT ;  /* 0xffffffe80e00780c */ /* 0x000fe40003f06270 */
[----:B------:R-:W-:-:S11]  /*06d0*/  LOP3.LUT R0, R0, 0x80000000, RZ, 0xc0, !PT ;  /* 0x8000000000007812 */ /* 0x000fd600078ec0ff */
[----:B------:R-:W-:Y:S05]  /*06e0*/  @!P0 BRA `(.L_x_12) ;  /* 0x0000000000688947 */ /* 0x000fea0003800000 */
[-CC-:B------:R-:W-:Y:S01]  /*06f0*/  FFMA.RZ R3, R18, R16.reuse, R15.reuse ;  /* 0x0000001012037223 */ /* 0x180fe2000000c00f */
[----:B------:R-:W-:Y:S02]  /*0700*/  VIADD R13, R14, 0x20 ;  /* 0x000000200e0d7836 */ /* 0x000fe40000000000 */
[-CC-:B------:R-:W-:Y:S01]  /*0710*/  FFMA.RM R10, R18, R16.reuse, R15.reuse ;  /* 0x00000010120a7223 */ /* 0x180fe2000000400f */
[----:B------:R-:W-:Y:S02]  /*0720*/  ISETP.NE.AND P3, PT, R14, RZ, PT ;  /* 0x000000ff0e00720c */ /* 0x000fe40003f65270 */
[----:B------:R-:W-:Y:S01]  /*0730*/  LOP3.LUT R12, R3, 0x7fffff, RZ, 0xc0, !PT ;  /* 0x007fffff030c7812 */ /* 0x000fe200078ec0ff */
[----:B------:R-:W-:Y:S01]  /*0740*/  FFMA.RP R3, R18, R16, R15 ;  /* 0x0000001012037223 */ /* 0x000fe2000000800f */
[----:B------:R-:W-:Y:S01]  /*0750*/  ISETP.NE.AND P1, PT, R14, RZ, PT ;  /* 0x000000ff0e00720c */ /* 0x000fe20003f25270 */
[----:B------:R-:W-:Y:S01]  /*0760*/  IMAD.MOV R14, RZ, RZ, -R14 ;  /* 0x000000ffff0e7224 */ /* 0x000fe200078e0a0e */
[----:B------:R-:W-:-:S02]  /*0770*/  LOP3.LUT R12, R12, 0x800000, RZ, 0xfc, !PT ;  /* 0x008000000c0c7812 */ /* 0x000fc400078efcff */
[----:B------:R-:W-:Y:S02]  /*0780*/  FSETP.NEU.FTZ.AND P0, PT, R3, R10, PT ;  /* 0x0000000a0300720b */ /* 0x000fe40003f1d000 */
[----:B------:R-:W-:Y:S02]  /*0790*/  SHF.L.U32 R13, R12, R13, RZ ;  /* 0x0000000d0c0d7219 */ /* 0x000fe400000006ff */
[----:B------:R-:W-:Y:S02]  /*07a0*/  SEL R3, R14, RZ, P3 ;  /* 0x000000ff0e037207 */ /* 0x000fe40001800000 */
[----:B------:R-:W-:Y:S02]  /*07b0*/  ISETP.NE.AND P1, PT, R13, RZ, P1 ;  /* 0x000000ff0d00720c */ /* 0x000fe40000f25270 */
[----:B------:R-:W-:Y:S02]  /*07c0*/  SHF.R.U32.HI R3, RZ, R3, R12 ;  /* 0x00000003ff037219 */ /* 0x000fe4000001160c */
[----:B------:R-:W-:-:S02]  /*07d0*/  PLOP3.LUT P0, PT, P0, P1, PT, 0xf8, 0x8f ;  /* 0x00000000008f781c */ /* 0x000fc40000703f70 */
[----:B------:R-:W-:Y:S02]  /*07e0*/  SHF.R.U32.HI R13, RZ, 0x1, R3 ;  /* 0x00000001ff0d7819 */ /* 0x000fe40000011603 */
[----:B------:R-:W-:-:S04]  /*07f0*/  SEL R10, RZ, 0x1, !P0 ;  /* 0x00000001ff0a7807 */ /* 0x000fc80004000000 */
[----:B------:R-:W-:-:S04]  /*0800*/  LOP3.LUT R10, R10, 0x1, R13, 0xf8, !PT ;  /* 0x000000010a0a7812 */ /* 0x000fc800078ef80d */
[----:B------:R-:W-:-:S05]  /*0810*/  LOP3.LUT R10, R10, R3, RZ, 0xc0, !PT ;  /* 0x000000030a0a7212 */ /* 0x000fca00078ec0ff */
[----:B------:R-:W-:-:S05]  /*0820*/  IMAD.IADD R13, R13, 0x1, R10 ;  /* 0x000000010d0d7824 */ /* 0x000fca00078e020a */
[----:B------:R-:W-:Y:S01]  /*0830*/  LOP3.LUT R0, R13, R0, RZ, 0xfc, !PT ;  /* 0x000000000d007212 */ /* 0x000fe200078efcff */
[----:B------:R-:W-:Y:S06]  /*0840*/  BRA `(.L_x_12) ;  /* 0x0000000000107947 */ /* 0x000fec0003800000 */
.L_x_11:
[----:B------:R-:W-:-:S04]  /*0850*/  LOP3.LUT R0, R0, 0x80000000, RZ, 0xc0, !PT ;  /* 0x8000000000007812 */ /* 0x000fc800078ec0ff */
[----:B------:R-:W-:Y:S01]  /*0860*/  LOP3.LUT R0, R0, 0x7f800000, RZ, 0xfc, !PT ;  /* 0x7f80000000007812 */ /* 0x000fe200078efcff */
[----:B------:R-:W-:Y:S06]  /*0870*/  BRA `(.L_x_12) ;  /* 0x0000000000047947 */ /* 0x000fec0003800000 */
.L_x_10:
[----:B------:R-:W-:-:S07]  /*0880*/  IMAD R0, R13, 0x800000, R0 ;  /* 0x008000000d007824 */ /* 0x000fce00078e0200 */
.L_x_12:
[----:B------:R-:W-:Y:S05]  /*0890*/  BSYNC.RECONVERGENT B2 ;  /* 0x0000000000027941 */ /* 0x000fea0003800200 */
.L_x_9:
[----:B------:R-:W-:Y:S05]  /*08a0*/  BRA `(.L_x_13) ;  /* 0x0000000000207947 */ /* 0x000fea0003800000 */
.L_x_8:
[----:B------:R-:W-:-:S04]  /*08b0*/  LOP3.LUT R0, R14, 0x80000000, R3, 0x48, !PT ;  /* 0x800000000e007812 */ /* 0x000fc800078e4803 */
[----:B------:R-:W-:Y:S01]  /*08c0*/  LOP3.LUT R0, R0, 0x7f800000, RZ, 0xfc, !PT ;  /* 0x7f80000000007812 */ /* 0x000fe200078efcff */
[----:B------:R-:W-:Y:S06]  /*08d0*/  BRA `(.L_x_13) ;  /* 0x0000000000147947 */ /* 0x000fec0003800000 */
.L_x_7:
[----:B------:R-:W-:Y:S01]  /*08e0*/  LOP3.LUT R0, R14, 0x80000000, R3, 0x48, !PT ;  /* 0x800000000e007812 */ /* 0x000fe200078e4803 */
[----:B------:R-:W-:Y:S06]  /*08f0*/  BRA `(.L_x_13) ;  /* 0x00000000000c7947 */ /* 0x000fec0003800000 */
.L_x_6:
[----:B------:R-:W0:Y:S01]  /*0900*/  MUFU.RSQ R0, -QNAN ;  /* 0xffc0000000007908 */ /* 0x000e220000001400 */
[----:B------:R-:W-:Y:S05]  /*0910*/  BRA `(.L_x_13) ;  /* 0x0000000000047947 */ /* 0x000fea0003800000 */
.L_x_5:
[----:B------:R-:W-:-:S07]  /*0920*/  FADD.FTZ R0, R3, R0 ;  /* 0x0000000003007221 */ /* 0x000fce0000010000 */
.L_x_13:
[----:B------:R-:W-:Y:S05]  /*0930*/  BSYNC.RECONVERGENT B1 ;  /* 0x0000000000017941 */ /* 0x000fea0003800200 */
.L_x_3:
[----:B------:R-:W-:Y:S02]  /*0940*/  IMAD.MOV.U32 R12, RZ, RZ, R8 ;  /* 0x000000ffff0c7224 */ /* 0x000fe400078e0008 */
[----:B------:R-:W-:-:S04]  /*0950*/  IMAD.MOV.U32 R13, RZ, RZ, 0x0 ;  /* 0x00000000ff0d7424 */ /* 0x000fc800078e00ff */
[----:B0-----:R-:W-:Y:S05]  /*0960*/  RET.REL.NODEC R12 `(_Z11cu_dsigmoidPdS_i) ;  /* 0xfffffff40ca47950 */ /* 0x001fea0003c3ffff */
.L_x_14:
[----:B------:R-:W-:-:S00]  /*0970*/  BRA `(.L_x_14) ;  /* 0xfffffffc00fc7947 */ /* 0x000fc0000383ffff */
[----:B------:R-:W-:-:S00]  /*0980*/  NOP ;  /* 0x0000000000007918 */ /* 0x000fc00000000000 */
[----:B------:R-:W-:-:S00]  /*0990*/  NOP ;  /* 0x0000000000007918 */ /* 0x000fc00000000000 */
[----:B------:R-:W-:-:S00]  /*09a0*/  NOP ;  /* 0x0000000000007918 */ /* 0x000fc00000000000 */
[----:B------:R-:W-:-:S00]  /*09b0*/  NOP ;  /* 0x0000000000007918 */ /* 0x000fc00000000000 */
[----:B------:R-:W-:-:S00]  /*09c0*/  NOP ;  /* 0x0000000000007918 */ /* 0x000fc00000000000 */
[----:B------:R-:W-:-:S00]  /*09d0*/  NOP ;  /* 0x0000000000007918 */ /* 0x000fc00000000000 */
[----:B------:R-:W-:-:S00]  /*09e0*/  NOP ;  /* 0x0000000000007918 */ /* 0x000fc00000000000 */
[----:B------:R-:W-:-:S00]  /*09f0*/  NOP ;  /* 0x0000000000007918 */ /* 0x000fc00000000000 */
.L_x_43:


//--------------------- .text._Z13cu_dsigmoid_aPdS_i --------------------------
	.section	.text._Z13cu_dsigmoid_aPdS_i,"ax",@progbits
	.align	128
        .global         _Z13cu_dsigmoid_aPdS_i
        .type           _Z13cu_dsigmoid_aPdS_i,@function
        .size           _Z13cu_dsigmoid_aPdS_i,(.L_x_46 - _Z13cu_dsigmoid_aPdS_i)
        .other          _Z13cu_dsigmoid_aPdS_i,@"STO_CUDA_ENTRY STV_DEFAULT"
_Z13cu_dsigmoid_aPdS_i:
.text._Z13cu_dsigmoid_aPdS_i:
        /* <DEDUP_REMOVED lines=12> */
[----:B-1----:R-:W-:-:S07]  /*00c0*/  IMAD R13, R13, UR4, RZ ;  /* 0x000000040d0d7c24 */ /* 0x002fce000f8e02ff */
.L_x_15:
[----:B0-----:R-:W-:-:S06]  /*00d0*/  IMAD.WIDE R2, R0, 0x8, R8 ;  /* 0x0000000800027825 */ /* 0x001fcc00078e0208 */
[----:B--2---:R-:W2:Y:S01]  /*00e0*/  LDG.E.64 R2, desc[UR6][R2.64] ;  /* 0x0000000602027981 */ /* 0x004ea2000c1e1b00 */
[----:B-1-3--:R-:W-:Y:S01]  /*00f0*/  IMAD.WIDE R6, R0, 0x8, R10 ;  /* 0x0000000800067825 */ /* 0x00afe200078e020a */
[----:B------:R-:W-:-:S04]  /*0100*/  IADD3 R0, PT, PT, R13, R0, RZ ;  /* 0x000000000d007210 */ /* 0x000fc80007ffe0ff */
[----:B------:R-:W-:Y:S01]  /*0110*/  ISETP.GE.AND P0, PT, R0, UR5, PT ;  /* 0x0000000500007c0c */ /* 0x000fe2000bf06270 */
[----:B--2---:R-:W0:Y:S02]  /*0120*/  F2F.F32.F64 R4, R2 ;  /* 0x0000000200047310 */ /* 0x004e240000301000 */
[----:B0-----:R-:W-:-:S04]  /*0130*/  FADD.RM R5, -R4, 1 ;  /* 0x3f80000004057421 */ /* 0x001fc80000004100 */
[----:B------:R-:W-:-:S06]  /*0140*/  FMUL.RM R5, R4, R5 ;  /* 0x0000000504057220 */ /* 0x000fcc0000404000 */
[----:B------:R-:W0:Y:S02]  /*0150*/  F2F.F64.F32 R4, R5 ;  /* 0x0000000500047310 */ /* 0x000e240000201800 */
[----:B0-----:R1:W-:Y:S01]  /*0160*/  STG.E.64 desc[UR6][R6.64], R4 ;  /* 0x0000000406007986 */ /* 0x0013e2000c101b06 */
[----:B------:R-:W-:Y:S05]  /*0170*/  @!P0 BRA `(.L_x_15) ;  /* 0xfffffffc00d48947 */ /* 0x000fea000383ffff */
[----:B------:R-:W-:Y:S05]  /*0180*/  EXIT ;  /* 0x000000000000794d */ /* 0x000fea0003800000 */
.L_x_16:
        /* <DEDUP_REMOVED lines=15> */
.L_x_46:


//--------------------- .text._Z22cu_elementWiseMultiplyPdPKdi --------------------------
	.section	.text._Z22cu_elementWiseMultiplyPdPKdi,"ax",@progbits
	.align	128
        .global         _Z22cu_elementWiseMultiplyPdPKdi
        .type           _Z22cu_elementWiseMultiplyPdPKdi,@function
        .size           _Z22cu_elementWiseMultiplyPdPKdi,(.L_x_47 - _Z22cu_elementWiseMultiplyPdPKdi)
        .other          _Z22cu_elementWiseMultiplyPdPKdi,@"STO_CUDA_ENTRY STV_DEFAULT"
_Z22cu_elementWiseMultiplyPdPKdi:
.text._Z22cu_elementWiseMultiplyPdPKdi:
        /* <DEDUP_REMOVED lines=13> */
.L_x_17:
[----:B---3--:R-:W-:-:S04]  /*00d0*/  IMAD.WIDE R6, R0, 0x8, R12 ;  /* 0x0000000800067825 */ /* 0x008fc800078e020c */
[----:B01----:R-:W-:Y:S02]  /*00e0*/  IMAD.WIDE R2, R0, 0x8, R10 ;  /* 0x0000000800027825 */ /* 0x003fe400078e020a */
[----:B--2---:R-:W2:Y:S04]  /*00f0*/  LDG.E.64 R6, desc[UR6][R6.64] ;  /* 0x0000000606067981 */ /* 0x004ea8000c1e1b00 */
[----:B------:R-:W3:Y:S01]  /*0100*/  LDG.E.64 R4, desc[UR6][R2.64] ;  /* 0x0000000602047981 */ /* 0x000ee2000c1e1b00 */
[----:B------:R-:W-:-:S04]  /*0110*/  IADD3 R0, PT, PT, R15, R0, RZ ;  /* 0x000000000f007210 */ /* 0x000fc80007ffe0ff */
[----:B------:R-:W-:Y:S01]  /*0120*/  ISETP.GE.AND P0, PT, R0, UR5, PT ;  /* 0x0000000500007c0c */ /* 0x000fe2000bf06270 */
[----:B--2---:R-:W-:Y:S08]  /*0130*/  F2F.F32.F64 R9, R6 ;  /* 0x0000000600097310 */ /* 0x004ff00000301000 */
[----:B---3--:R-:W0:Y:S02]  /*0140*/  F2F.F32.F64 R4, R4 ;  /* 0x0000000400047310 */ /* 0x008e240000301000 */
[----:B0-----:R-:W-:-:S06]  /*0150*/  FMUL.RM R9, R4, R9 ;  /* 0x0000000904097220 */ /* 0x001fcc0000404000 */
[----:B------:R-:W0:Y:S02]  /*0160*/  F2F.F64.F32 R8, R9 ;  /* 0x0000000900087310 */ /* 0x000e240000201800 */
[----:B0-----:R1:W-:Y:S01]  /*0170*/  STG.E.64 desc[UR6][R2.64], R8 ;  /* 0x0000000802007986 */ /* 0x0013e2000c101b06 */
[----:B------:R-:W-:Y:S05]  /*0180*/  @!P0 BRA `(.L_x_17) ;  /* 0xfffffffc00d08947 */ /* 0x000fea000383ffff */
[----:B------:R-:W-:Y:S05]  /*0190*/  EXIT ;  /* 0x000000000000794d */ /* 0x000fea0003800000 */
.L_x_18:
        /* <DEDUP_REMOVED lines=14> */
.L_x_47:


//--------------------- .text._Z20cu_mat_scalar_dividePddi --------------------------
	.section	.text._Z20cu_mat_scalar_dividePddi,"ax",@progbits
	.align	128
        .global         _Z20cu_mat_scalar_dividePddi
        .type           _Z20cu_mat_scalar_dividePddi,@function
        .size           _Z20cu_mat_scalar_dividePddi,(.L_x_44 - _Z20cu_mat_scalar_dividePddi)
        .other          _Z20cu_mat_scalar_dividePddi,@"STO_CUDA_ENTRY STV_DEFAULT"
_Z20cu_mat_scalar_dividePddi:
.text._Z20cu_mat_scalar_dividePddi:
        /* <DEDUP_REMOVED lines=8> */
[----:B------:R-:W0:Y:S01]  /*0080*/  LDCU.64 UR8, c[0x0][0x388] ;  /* 0x00007100ff0877ac */ /* 0x000e220008000a00 */
[----:B------:R-:W1:Y:S01]  /*0090*/  LDC.64 R6, c[0x0][0x380] ;  /* 0x0000e000ff067b82 */ /* 0x000e620000000a00 */
[----:B------:R-:W2:Y:S01]  /*00a0*/  LDCU UR4, c[0x0][0x370] ;  /* 0x00006e00ff0477ac */ /* 0x000ea20008000800 */
[----:B------:R-:W3:Y:S01]  /*00b0*/  LDCU.64 UR6, c[0x0][0x358] ;  /* 0x00006b00ff0677ac */ /* 0x000ee20008000a00 */
[----:B------:R-:W4:Y:S01]  /*00c0*/  LDCU UR5, c[0x0][0x390] ;  /* 0x00007200ff0577ac */ /* 0x000f220008000800 */
[----:B0-----:R-:W0:Y:S01]  /*00d0*/  F2F.F32.F64 R2, UR8 ;  /* 0x0000000800027d10 */ /* 0x001e220008301000 */
[----:B--2---:R-:W-:-:S07]  /*00e0*/  IMAD R8, R8, UR4, RZ ;  /* 0x0000000408087c24 */ /* 0x004fce000f8e02ff */
.L_x_20:
[----:B-12---:R-:W-:-:S05]  /*00f0*/  IMAD.WIDE R4, R9, 0x8, R6 ;  /* 0x0000000809047825 */ /* 0x006fca00078e0206 */
[----:B---3--:R-:W2:Y:S01]  /*0100*/  LDG.E.64 R12, desc[UR6][R4.64] ;  /* 0x00000006040c7981 */ /* 0x008ea2000c1e1b00 */
[----:B------:R-:W-:Y:S01]  /*0110*/  IMAD.IADD R9, R8, 0x1, R9 ;  /* 0x0000000108097824 */ /* 0x000fe200078e0209 */
[----:B------:R-:W-:Y:S01]  /*0120*/  BSSY.RECONVERGENT B0, `(.L_x_19) ;  /* 0x0000005000007945 */ /* 0x000fe20003800200 */
[----:B------:R-:W-:-:S03]  /*0130*/  MOV R10, 0x170 ;  /* 0x00000170000a7802 */ /* 0x000fc60000000f00 */
[----:B----4-:R-:W-:Y:S01]  /*0140*/  ISETP.GE.AND P1, PT, R9, UR5, PT ;  /* 0x0000000509007c0c */ /* 0x010fe2000bf26270 */
[----:B--2---:R1:W2:-:S12]  /*0150*/  F2F.F32.F64 R3, R12 ;  /* 0x0000000c00037310 */ /* 0x0042980000301000 */
[----:B012---:R-:W-:Y:S05]  /*0160*/  CALL.REL.NOINC `($__internal_1_$__cuda_sm20_div_rd_f32) ;  /* 0x0000000000147944 */ /* 0x007fea0003c00000 */
[----:B------:R-:W-:Y:S05]  /*0170*/  BSYNC.RECONVERGENT B0 ;  /* 0x0000000000007941 */ /* 0x000fea0003800200 */
.L_x_19:
[----:B------:R-:W0:Y:S02]  /*0180*/  F2F.F64.F32 R10, R15 ;  /* 0x0000000f000a7310 */ /* 0x000e240000201800 */
[----:B0-----:R2:W-:Y:S01]  /*0190*/  STG.E.64 desc[UR6][R4.64], R10 ;  /* 0x0000000a04007986 */ /* 0x0015e2000c101b06 */
[----:B------:R-:W-:Y:S05]  /*01a0*/  @!P1 BRA `(.L_x_20) ;  /* 0xfffffffc00d09947 */ /* 0x000fea000383ffff */
[----:B------:R-:W-:Y:S05]  /*01b0*/  EXIT ;  /* 0x000000000000794d */ /* 0x000fea0003800000 */
        .weak           $__internal_1_$__cuda_sm20_div_rd_f32
        .type           $__internal_1_$__cuda_sm20_div_rd_f32,@function
        .size           $__internal_1_$__cuda_sm20_div_rd_f32,(.L_x_44 - $__internal_1_$__cuda_sm20_div_rd_f32)
$__internal_1_$__cuda_sm20_div_rd_f32:
[----:B------:R-:W-:Y:S01]  /*01c0*/  IMAD.SHL.U32 R11, R3, 0x2, RZ ;  /* 0x00000002030b7824 */ /* 0x000fe200078e00ff */
[----:B------:R-:W-:Y:S01]  /*01d0*/  BSSY.RECONVERGENT B1, `(.L_x_21) ;  /* 0x0000070000017945 */ /* 0x000fe20003800200 */
[----:B------:R-:W-:-:S03]  /*01e0*/  IMAD.SHL.U32 R12, R2, 0x2, RZ ;  /* 0x00000002020c7824 */ /* 0x000fc600078e00ff */
[----:B------:R-:W-:Y:S01]  /*01f0*/  BSSY.RELIABLE B2, `(.L_x_22) ;  /* 0x0000034000027945 */ /* 0x000fe20003800100 */
[----:B------:R-:W-:Y:S01]  /*0200*/  IMAD.MOV.U32 R13, RZ, RZ, R3 ;  /* 0x000000ffff0d7224 */ /* 0x000fe200078e0003 */
[----:B------:R-:W-:Y:S01]  /*0210*/  LEA.HI R11, R11, 0xffffffff, RZ, 0x8 ;  /* 0xffffffff0b0b7811 */ /* 0x000fe200078f40ff */
[----:B------:R-:W-:Y:S01]  /*0220*/  IMAD.MOV.U32 R14, RZ, RZ, R2 ;  /* 0x000000ffff0e7224 */ /* 0x000fe200078e0002 */
[----:B------:R-:W-:Y:S02]  /*0230*/  LEA.HI R12, R12, 0xffffffff, RZ, 0x8 ;  /* 0xffffffff0c0c7811 */ /* 0x000fe400078f40ff */
[----:B------:R-:W-:-:S04]  /*0240*/  ISETP.GT.U32.AND P0, PT, R11, 0xfd, PT ;  /* 0x000000fd0b00780c */ /* 0x000fc80003f04070 */
[----:B------:R-:W-:-:S13]  /*0250*/  ISETP.GT.U32.OR P0, PT, R12, 0xfd, P0 ;  /* 0x000000fd0c00780c */ /* 0x000fda0000704470 */
[----:B------:R-:W-:Y:S05]  /*0260*/  @!P0 BRA `(.L_x_23) ;  /* 0x0000000000ac8947 */ /* 0x000fea0003800000 */
[----:B------:R-:W-:Y:S01]  /*0270*/  FSETP.GTU.FTZ.AND P0, PT, |R3|, +INF , PT ;  /* 0x7f8000000300780b */ /* 0x000fe20003f1c200 */
[----:B------:R-:W-:Y:S01]  /*0280*/  IMAD.MOV.U32 R0, RZ, RZ, R2 ;  /* 0x000000ffff007224 */ /* 0x000fe200078e0002 */
[----:B------:R-:W-:-:S04]  /*0290*/  FSETP.GTU.FTZ.AND P2, PT, |R2|, +INF , PT ;  /* 0x7f8000000200780b */ /* 0x000fc80003f5c200 */
[----:B------:R-:W-:-:S13]  /*02a0*/  PLOP3.LUT P0, PT, P0, P2, PT, 0x2, 0x20 ;  /* 0x000000000020781c */ /* 0x000fda0000704072 */
[----:B------:R-:W-:Y:S05]  /*02b0*/  @!P0 BREAK.RELIABLE B2 ;  /* 0x0000000000028942 */ /* 0x000fea0003800100 */
[----:B------:R-:W-:Y:S01]  /*02c0*/  @!P0 FADD.FTZ R15, R3, R2 ;  /* 0x00000002030f8221 */ /* 0x000fe20000010000 */
[----:B------:R-:W-:Y:S06]  /*02d0*/  @!P0 BRA `(.L_x_24) ;  /* 0x00000004007c8947 */ /* 0x000fec0003800000 */
[----:B------:R-:W-:Y:S02]  /*02e0*/  IMAD.SHL.U32 R15, R3, 0x2, RZ ;  /* 0x00000002030f7824 */ /* 0x000fe400078e00ff */
[----:B------:R-:W-:-:S03]  /*02f0*/  IMAD.SHL.U32 R16, R0, 0x2, RZ ;  /* 0x0000000200107824 */ /* 0x000fc600078e00ff */
[----:B------:R-:W-:Y:S02]  /*0300*/  ISETP.NE.U32.AND P0, PT, R15, RZ, PT ;  /* 0x000000ff0f00720c */ /* 0x000fe40003f05070 */
[----:B------:R-:W-:Y:S02]  /*0310*/  ISETP.NE.U32.AND P2, PT, R16, RZ, PT ;  /* 0x000000ff1000720c */ /* 0x000fe40003f45070 */
[----:B------:R-:W-:Y:S02]  /*0320*/  SEL R17, RZ, 0x1, P0 ;  /* 0x00000001ff117807 */ /* 0x000fe40000000000 */
[----:B------:R-:W-:-:S04]  /*0330*/  SEL R16, RZ, 0x1, P2 ;  /* 0x00000001ff107807 */ /* 0x000fc80001000000 */
[----:B------:R-:W-:-:S13]  /*0340*/  LOP3.LUT P0, RZ, R17, R16, RZ, 0xc0, !PT ;  /* 0x0000001011ff7212 */ /* 0x000fda000780c0ff */
[----:B------:R-:W-:Y:S05]  /*0350*/  @P0 BREAK.RELIABLE B2 ;  /* 0x0000000000020942 */ /* 0x000fea0003800100 */
[----:B------:R-:W-:Y:S05]  /*0360*/  @P0 BRA `(.L_x_25) ;  /* 0x0000000000140947 */ /* 0x000fea0003800000 */
[----:B------:R-:W-:Y:S02]  /*0370*/  FSETP.NEU.FTZ.AND P0, PT, |R3|, +INF , PT ;  /* 0x7f8000000300780b */ /* 0x000fe40003f1d200 */
[----:B------:R-:W-:-:S04]  /*0380*/  FSETP.NEU.FTZ.AND P2, PT, |R0|, +INF , PT ;  /* 0x7f8000000000780b */ /* 0x000fc80003f5d200 */
[----:B------:R-:W-:-:S13]  /*0390*/  PLOP3.LUT P3, PT, P0, P2, PT, 0xf8, 0x8f ;  /* 0x00000000008f781c */ /* 0x000fda0000765f70 */
[----:B------:R-:W-:Y:S05]  /*03a0*/  @!P3 BREAK.RELIABLE B2 ;  /* 0x000000000002b942 */ /* 0x000fea0003800100 */
[----:B------:R-:W-:Y:S05]  /*03b0*/  @P3 BRA `(.L_x_26) ;  /* 0x0000000000083947 */ /* 0x000fea0003800000 */
.L_x_25:
[----:B------:R-:W0:Y:S01]  /*03c0*/  MUFU.RSQ R15, -QNAN ;  /* 0xffc00000000f7908 */ /* 0x000e220000001400 */
[----:B------:R-:W-:Y:S05]  /*03d0*/  BRA `(.L_x_24) ;  /* 0x00000004003c7947 */ /* 0x000fea0003800000 */
.L_x_26:
[----:B------:R-:W-:-:S04]  /*03e0*/  SEL R15, RZ, 0x1, P2 ;  /* 0x00000001ff0f7807 */ /* 0x000fc80001000000 */
[----:B------:R-:W-:-:S13]  /*03f0*/  LOP3.LUT P2, RZ, R15, R17, RZ, 0xfc, !PT ;  /* 0x000000110fff7212 */ /* 0x000fda000784fcff */
[----:B------:R-:W-:Y:S05]  /*0400*/  @P2 BREAK.RELIABLE B2 ;  /* 0x0000000000022942 */ /* 0x000fea0003800100 */
[----:B------:R-:W-:Y:S01]  /*0410*/  @P2 LOP3.LUT R15, R0, 0x80000000, R3, 0x48, !PT ;  /* 0x80000000000f2812 */ /* 0x000fe200078e4803 */
[----:B------:R-:W-:Y:S06]  /*0420*/  @P2 BRA `(.L_x_24) ;  /* 0x0000000400282947 */ /* 0x000fec0003800000 */
[----:B------:R-:W-:-:S04]  /*0430*/  SEL R15, RZ, 0x1, P0 ;  /* 0x00000001ff0f7807 */ /* 0x000fc80000000000 */
[----:B------:R-:W-:-:S13]  /*0440*/  LOP3.LUT P0, RZ, R15, R16, RZ, 0xfc, !PT ;  /* 0x000000100fff7212 */ /* 0x000fda000780fcff */
[----:B------:R-:W-:Y:S01]  /*0450*/  @P0 LOP3.LUT R15, R0, 0x80000000, R3, 0x48, !PT ;  /* 0x80000000000f0812 */ /* 0x000fe200078e4803 */
[----:B------:R-:W-:Y:S05]  /*0460*/  @P0 BREAK.RELIABLE B2 ;  /* 0x0000000000020942 */ /* 0x000fea0003800100 */
[----:B------:R-:W-:Y:S01]  /*0470*/  @P0 LOP3.LUT R15, R15, 0x7f800000, RZ, 0xfc, !PT ;  /* 0x7f8000000f0f0812 */ /* 0x000fe200078efcff */
[----:B------:R-:W-:Y:S06]  /*0480*/  @P0 BRA `(.L_x_24) ;  /* 0x0000000400100947 */ /* 0x000fec0003800000 */
[----:B------:R-:W-:Y:S02]  /*0490*/  ISETP.GE.AND P2, PT, R12, RZ, PT ;  /* 0x000000ff0c00720c */ /* 0x000fe40003f46270 */
[----:B------:R-:W-:-:S13]  /*04a0*/  ISETP.GE.AND P0, PT, R11, RZ, PT ;  /* 0x000000ff0b00720c */ /* 0x000fda0003f06270 */
[----:B------:R-:W-:Y:S02]  /*04b0*/  @!P0 IMAD.MOV.U32 R15, RZ, RZ, -0x40 ;  /* 0xffffffc0ff0f8424 */ /* 0x000fe400078e00ff */
[----:B------:R-:W-:Y:S01]  /*04c0*/  @!P0 FFMA R13, R3, 1.84467440737095516160e+19, RZ ;  /* 0x5f800000030d8823 */ /* 0x000fe200000000ff */
[----:B------:R-:W-:Y:S01]  /*04d0*/  @P0 IMAD.MOV.U32 R15, RZ, RZ, RZ ;  /* 0x000000ffff0f0224 */ /* 0x000fe200078e00ff */
[----:B------:R-:W-:Y:S06]  /*04e0*/  @P2 BRA `(.L_x_27) ;  /* 0x0000000000102947 */ /* 0x000fec0003800000 */
[----:B------:R-:W-:Y:S01]  /*04f0*/  FFMA R14, R0, 1.84467440737095516160e+19, RZ ;  /* 0x5f800000000e7823 */ /* 0x000fe200000000ff */
[----:B------:R-:W-:Y:S01]  /*0500*/  VIADD R15, R15, 0x40 ;  /* 0x000000400f0f7836 */ /* 0x000fe20000000000 */
[----:B------:R-:W-:Y:S06]  /*0510*/  BRA `(.L_x_27) ;  /* 0x0000000000047947 */ /* 0x000fec0003800000 */
.L_x_23:
[----:B------:R-:W-:-:S07]  /*0520*/  IMAD.MOV.U32 R15, RZ, RZ, RZ ;  /* 0x000000ffff0f7224 */ /* 0x000fce00078e00ff */
.L_x_27:
[----:B------:R-:W-:Y:S05]  /*0530*/  BSYNC.RELIABLE B2 ;  /* 0x0000000000027941 */ /* 0x000fea0003800100 */
.L_x_22:
[----:B------:R-:W-:Y:S02]  /*0540*/  VIADD R3, R12, 0xffffff82 ;  /* 0xffffff820c037836 */ /* 0x000fe40000000000 */
[----:B------:R-:W-:Y:S02]  /*0550*/  VIADD R0, R11, 0xffffff82 ;  /* 0xffffff820b007836 */ /* 0x000fe40000000000 */
[----:B------:R-:W-:Y:S02]  /*0560*/  IMAD R16, R3, -0x800000, R14 ;  /* 0xff80000003107824 */ /* 0x000fe400078e020e */
[----:B------:R-:W-:Y:S02]  /*0570*/  IMAD R0, R0, -0x800000, R13 ;  /* 0xff80000000007824 */ /* 0x000fe400078e020d */
[----:B------:R-:W0:Y:S01]  /*0580*/  MUFU.RCP R3, R16 ;  /* 0x0000001000037308 */ /* 0x000e220000001000 */
[----:B------:R-:W-:Y:S01]  /*0590*/  FADD.FTZ R13, -R16, -RZ ;  /* 0x800000ff100d7221 */ /* 0x000fe20000010100 */
[----:B0-----:R-:W-:-:S04]  /*05a0*/  FFMA R14, R0, R3, RZ ;  /* 0x00000003000e7223 */ /* 0x001fc800000000ff */
[----:B------:R-:W-:-:S04]  /*05b0*/  FFMA R17, R13, R14, R0 ;  /* 0x0000000e0d117223 */ /* 0x000fc80000000000 */
[----:B------:R-:W-:-:S04]  /*05c0*/  FFMA R14, R3, R17, R14 ;  /* 0x00000011030e7223 */ /* 0x000fc8000000000e */
[----:B------:R-:W-:-:S04]  /*05d0*/  FFMA R17, R13, R14, R0 ;  /* 0x0000000e0d117223 */ /* 0x000fc80000000000 */
[----:B------:R-:W-:-:S04]  /*05e0*/  FFMA.RM R13, R3, R17, R14 ;  /* 0x00000011030d7223 */ /* 0x000fc8000000400e */
[----:B------:R-:W-:-:S05]  /*05f0*/  IMAD.SHL.U32 R0, R13, 0x2, RZ ;  /* 0x000000020d007824 */ /* 0x000fca00078e00ff */
[----:B------:R-:W-:-:S04]  /*0600*/  SHF.R.U32.HI R19, RZ, 0x18, R0 ;  /* 0x00000018ff137819 */ /* 0x000fc80000011600 */
[----:B------:R-:W-:-:S05]  /*0610*/  IADD3 R0, PT, PT, R19, R11, -R12 ;  /* 0x0000000b13007210 */ /* 0x000fca0007ffe80c */
[----:B------:R-:W-:-:S04]  /*0620*/  IMAD.IADD R0, R0, 0x1, R15 ;  /* 0x0000000100007824 */ /* 0x000fc800078e020f */
[----:B------:R-:W-:-:S05]  /*0630*/  VIADD R11, R0, 0xffffffff ;  /* 0xffffffff000b7836 */ /* 0x000fca0000000000 */
[----:B------:R-:W-:-:S13]  /*0640*/  ISETP.GT.U32.AND P0, PT, R11, 0xfd, PT ;  /* 0x000000fd0b00780c */ /* 0x000fda0003f04070 */
[----:B------:R-:W-:-:S04]  /*0650*/  @!P0 IMAD.IADD R12, R0, 0x1, -R19 ;  /* 0x00000001000c8824 */ /* 0x000fc800078e0a13 */
[----:B------:R-:W-:Y:S01]  /*0660*/  @!P0 IMAD R15, R12, 0x800000, R13 ;  /* 0x008000000c0f8824 */ /* 0x000fe200078e020d */
[----:B------:R-:W-:Y:S06]  /*0670*/  @!P0 BRA `(.L_x_24) ;  /* 0x0000000000948947 */ /* 0x000fec0003800000 */
[----:B------:R-:W-:Y:S01]  /*0680*/  ISETP.GT.AND P2, PT, R0, 0xfe, PT ;  /* 0x000000fe0000780c */ /* 0x000fe20003f44270 */
[----:B------:R-:W-:Y:S01]  /*0690*/  IMAD.MOV.U32 R11, RZ, RZ, R13 ;  /* 0x000000ffff0b7224 */ /* 0x000fe200078e000d */
[----:B------:R-:W-:-:S11]  /*06a0*/  LOP3.LUT R16, R13, 0x80000000, RZ, 0xc0, !PT ;  /* 0x800000000d107812 */ /* 0x000fd600078ec0ff */
[----:B------:R-:W-:Y:S01]  /*06b0*/  @P2 IMAD.MOV.U32 R12, RZ, RZ, 0x7f800000 ;  /* 0x7f800000ff0c2424 */ /* 0x000fe200078e00ff */
[----:B------:R-:W-:-:S04]  /*06c0*/  @P2 ISETP.NE.AND P0, PT, R16, RZ, PT ;  /* 0x000000ff1000220c */ /* 0x000fc80003f05270 */
[----:B------:R-:W-:Y:S01]  /*06d0*/  @P2 SEL R11, R12, 0x7f7fffff, P0 ;  /* 0x7f7fffff0c0b2807 */ /* 0x000fe20000000000 */
[----:B------:R-:W-:Y:S08]  /*06e0*/  @P2 BRA `(.L_x_28) ;  /* 0x0000000000742947 */ /* 0x000ff00003800000 */
[----:B------:R-:W-:-:S13]  /*06f0*/  ISETP.GT.AND P0, PT, R0, RZ, PT ;  /* 0x000000ff0000720c */ /* 0x000fda0003f04270 */
[----:B------:R-:W-:Y:S05]  /*0700*/  @P0 BRA `(.L_x_28) ;  /* 0x00000000006c0947 */ /* 0x000fea0003800000 */
[----:B------:R-:W-:-:S13]  /*0710*/  ISETP.GE.AND P0, PT, R0, -0x18, PT ;  /* 0xffffffe80000780c */ /* 0x000fda0003f06270 */
[----:B------:R-:W-:-:S04]  /*0720*/  @!P0 ISETP.NE.AND P2, PT, R16, RZ, PT ;  /* 0x000000ff1000820c */ /* 0x000fc80003f45270 */
[----:B------:R-:W-:-:S05]  /*0730*/  @!P0 SEL R11, RZ, 0xffffffff, !P2 ;  /* 0xffffffffff0b8807 */ /* 0x000fca0005000000 */
[----:B------:R-:W-:Y:S01]  /*0740*/  @!P0 IMAD.MOV R11, RZ, RZ, -R11 ;  /* 0x000000ffff0b8224 */ /* 0x000fe200078e0a0b */
[----:B------:R-:W-:Y:S06]  /*0750*/  @!P0 BRA `(.L_x_28) ;  /* 0x0000000000588947 */ /* 0x000fec0003800000 */
[----:B------:R-:W-:Y:S01]  /*0760*/  ISETP.NE.AND P2, PT, R0, 0x1, PT ;  /* 0x000000010000780c */ /* 0x000fe20003f45270 */
[CCC-:B------:R-:W-:Y:S01]  /*0770*/  FFMA.RZ R11, R3.reuse, R17.reuse, R14.reuse ;  /* 0x00000011030b7223 */ /* 0x1c0fe2000000c00e */
[----:B------:R-:W-:-:S04]  /*0780*/  FFMA.RP R14, R3, R17, R14 ;  /* 0x00000011030e7223 */ /* 0x000fc8000000800e */
[----:B------:R-:W-:Y:S02]  /*0790*/  LOP3.LUT R11, R11, 0x7fffff, RZ, 0xc0, !PT ;  /* 0x007fffff0b0b7812 */ /* 0x000fe400078ec0ff */
[----:B------:R-:W-:Y:S02]  /*07a0*/  FSETP.NEU.FTZ.AND P0, PT, R13, R14, PT ;  /* 0x0000000e0d00720b */ /* 0x000fe40003f1d000 */
[----:B------:R-:W-:-:S03]  /*07b0*/  LOP3.LUT R15, R11, 0x800000, RZ, 0xfc, !PT ;  /* 0x008000000b0f7812 */ /* 0x000fc600078efcff */
[C---:B------:R-:W-:Y:S01]  /*07c0*/  @P2 VIADD R3, R0.reuse, 0x1f ;  /* 0x0000001f00032836 */ /* 0x040fe20000000000 */
[----:B------:R-:W-:-:S04]  /*07d0*/  @P2 IADD3 R0, PT, PT, -R0, 0x1, RZ ;  /* 0x0000000100002810 */ /* 0x000fc80007ffe1ff */
[----:B------:R-:W-:Y:S02]  /*07e0*/  @P2 SHF.L.U32 R11, R15, R3, RZ ;  /* 0x000000030f0b2219 */ /* 0x000fe400000006ff */
[----:B------:R-:W-:Y:S02]  /*07f0*/  SEL R3, RZ, 0xffffffff, !P0 ;  /* 0xffffffffff037807 */ /* 0x000fe40004000000 */
[----:B------:R-:W-:Y:S02]  /*0800*/  @P2 ISETP.NE.U32.AND P0, PT, R11, RZ, PT ;  /* 0x000000ff0b00220c */ /* 0x000fe40003f05070 */
[----:B------:R-:W-:Y:S01]  /*0810*/  @P2 SHF.R.U32.HI R15, RZ, R0, R15 ;  /* 0x00000000ff0f2219 */ /* 0x000fe2000001160f */
[----:B------:R-:W-:Y:S01]  /*0820*/  IMAD.MOV R3, RZ, RZ, -R3 ;  /* 0x000000ffff037224 */ /* 0x000fe200078e0a03 */
[----:B------:R-:W-:-:S04]  /*0830*/  @P2 SEL R12, RZ, 0x1, !P0 ;  /* 0x00000001ff0c2807 */ /* 0x000fc80004000000 */
[----:B------:R-:W-:-:S04]  /*0840*/  @P2 LOP3.LUT R3, R3, R12, RZ, 0xfc, !PT ;  /* 0x0000000c03032212 */ /* 0x000fc800078efcff */
[----:B------:R-:W-:-:S04]  /*0850*/  ISETP.NE.AND P0, PT, R3, RZ, PT ;  /* 0x000000ff0300720c */ /* 0x000fc80003f05270 */
[----:B------:R-:W-:-:S04]  /*0860*/  ISETP.NE.AND P0, PT, R16, RZ, P0 ;  /* 0x000000ff1000720c */ /* 0x000fc80000705270 */
[----:B------:R-:W-:-:S05]  /*0870*/  SEL R3, RZ, 0x1, !P0 ;  /* 0x00000001ff037807 */ /* 0x000fca0004000000 */
[----:B------:R-:W-:-:S05]  /*0880*/  IMAD.MOV R3, RZ, RZ, -R3 ;  /* 0x000000ffff037224 */ /* 0x000fca00078e0a03 */
[----:B------:R-:W-:-:S13]  /*0890*/  ISETP.GE.AND P0, PT, R3, RZ, PT ;  /* 0x000000ff0300720c */ /* 0x000fda0003f06270 */
[----:B------:R-:W-:-:S04]  /*08a0*/  @!P0 VIADD R15, R15, 0x1 ;  /* 0x000000010f0f8836 */ /* 0x000fc80000000000 */
[----:B------:R-:W-:-:S07]  /*08b0*/  IMAD.MOV.U32 R11, RZ, RZ, R15 ;  /* 0x000000ffff0b7224 */ /* 0x000fce00078e000f */
.L_x_28:
[----:B------:R-:W-:-:S07]  /*08c0*/  LOP3.LUT R15, R16, R11, RZ, 0xfc, !PT ;  /* 0x0000000b100f7212 */ /* 0x000fce00078efcff */
.L_x_24:
[----:B------:R-:W-:Y:S05]  /*08d0*/  BSYNC.RECONVERGENT B1 ;  /* 0x0000000000017941 */ /* 0x000fea0003800200 */
.L_x_21:
[----:B------:R-:W-:-:S04]  /*08e0*/  IMAD.MOV.U32 R11, RZ, RZ, 0x0 ;  /* 0x00000000ff0b7424 */ /* 0x000fc800078e00ff */
[----:B0-----:R-:W-:Y:S05]  /*08f0*/  RET.REL.NODEC R10 `(_Z20cu_mat_scalar_dividePddi) ;  /* 0xfffffff40ac07950 */ /* 0x001fea0003c3ffff */
.L_x_29:
        /* <DEDUP_REMOVED lines=16> */
.L_x_44:


//--------------------- .text._Z22cu_mat_scalar_multiplyPddi --------------------------
	.section	.text._Z22cu_mat_scalar_multiplyPddi,"ax",@progbits
	.align	128
        .global         _Z22cu_mat_scalar_multiplyPddi
        .type           _Z22cu_mat_scalar_multiplyPddi,@function
        .size           _Z22cu_mat_scalar_multiplyPddi,(.L_x_49 - _Z22cu_mat_scalar_multiplyPddi)
        .other          _Z22cu_mat_scalar_multiplyPddi,@"STO_CUDA_ENTRY STV_DEFAULT"
_Z22cu_mat_scalar_multiplyPddi:
.text._Z22cu_mat_scalar_multiplyPddi:
        /* <DEDUP_REMOVED lines=12> */
[----:B0-----:R-:W0:Y:S01]  /*00c0*/  F2F.F32.F64 R10, UR8 ;  /* 0x00000008000a7d10 */ /* 0x001e220008301000 */
[----:B--2---:R-:W-:-:S07]  /*00d0*/  IMAD R11, R11, UR4, RZ ;  /* 0x000000040b0b7c24 */ /* 0x004fce000f8e02ff */
.L_x_30:
[----:B-12---:R-:W-:-:S05]  /*00e0*/  IMAD.WIDE R2, R0, 0x8, R8 ;  /* 0x0000000800027825 */ /* 0x006fca00078e0208 */
[----:B---3--:R-:W2:Y:S01]  /*00f0*/  LDG.E.64 R4, desc[UR6][R2.64] ;  /* 0x0000000602047981 */ /* 0x008ea2000c1e1b00 */
[----:B------:R-:W-:-:S04]  /*0100*/  IADD3 R0, PT, PT, R11, R0, RZ ;  /* 0x000000000b007210 */ /* 0x000fc80007ffe0ff */
[----:B------:R-:W-:Y:S01]  /*0110*/  ISETP.GE.AND P0, PT, R0, UR5, PT ;  /* 0x0000000500007c0c */ /* 0x000fe2000bf06270 */
[----:B--2---:R-:W0:Y:S02]  /*0120*/  F2F.F32.F64 R5, R4 ;  /* 0x0000000400057310 */ /* 0x004e240000301000 */
[----:B0-----:R-:W-:-:S06]  /*0130*/  FMUL.RM R6, R10, R5 ;  /* 0x000000050a067220 */ /* 0x001fcc0000404000 */
[----:B------:R-:W0:Y:S02]  /*0140*/  F2F.F64.F32 R6, R6 ;  /* 0x0000000600067310 */ /* 0x000e240000201800 */
[----:B0-----:R2:W-:Y:S02]  /*0150*/  STG.E.64 desc[UR6][R2.64], R6 ;  /* 0x0000000602007986 */ /* 0x0015e4000c101b06 */
[----:B------:R-:W-:Y:S05]  /*0160*/  @!P0 BRA `(.L_x_30) ;  /* 0xfffffffc00dc8947 */ /* 0x000fea000383ffff */
[----:B------:R-:W-:Y:S05]  /*0170*/  EXIT ;  /* 0x000000000000794d */ /* 0x000fea0003800000 */
.L_x_31:
        /* <DEDUP_REMOVED lines=16> */
.L_x_49:


//--------------------- .text._Z22cu_mat_scalar_additionPddi --------------------------
	.section	.text._Z22cu_mat_scalar_additionPddi,"ax",@progbits
	.align	128
        .global         _Z22cu_mat_scalar_additionPddi
        .type           _Z22cu_mat_scalar_additionPddi,@function
        .size           _Z22cu_mat_scalar_additionPddi,(.L_x_50 - _Z22cu_mat_scalar_additionPddi)
        .other          _Z22cu_mat_scalar_additionPddi,@"STO_CUDA_ENTRY STV_DEFAULT"
_Z22cu_mat_scalar_additionPddi:
.text._Z22cu_mat_scalar_additionPddi:
        /* <DEDUP_REMOVED lines=14> */
.L_x_32:
[----:B-12---:R-:W-:-:S05]  /*00e0*/  IMAD.WIDE R2, R0, 0x8, R8 ;  /* 0x0000000800027825 */ /* 0x006fca00078e0208 */
[----:B---3--:R-:W2:Y:S01]  /*00f0*/  LDG.E.64 R4, desc[UR6][R2.64] ;  /* 0x0000000602047981 */ /* 0x008ea2000c1e1b00 */
[----:B------:R-:W-:-:S04]  /*0100*/  IADD3 R0, PT, PT, R11, R0, RZ ;  /* 0x000000000b007210 */ /* 0x000fc80007ffe0ff */
[----:B------:R-:W-:Y:S01]  /*0110*/  ISETP.GE.AND P0, PT, R0, UR5, PT ;  /* 0x0000000500007c0c */ /* 0x000fe2000bf06270 */
[----:B--2---:R-:W0:Y:S02]  /*0120*/  F2F.F32.F64 R5, R4 ;  /* 0x0000000400057310 */ /* 0x004e240000301000 */
[----:B0-----:R-:W-:-:S06]  /*0130*/  FADD.RM R6, R10, R5 ;  /* 0x000000050a067221 */ /* 0x001fcc0000004000 */
[----:B------:R-:W0:Y:S02]  /*0140*/  F2F.F64.F32 R6, R6 ;  /* 0x0000000600067310 */ /* 0x000e240000201800 */
[----:B0-----:R2:W-:Y:S02]  /*0150*/  STG.E.64 desc[UR6][R2.64], R6 ;  /* 0x0000000602007986 */ /* 0x0015e4000c101b06 */
[----:B------:R-:W-:Y:S05]  /*0160*/  @!P0 BRA `(.L_x_32) ;  /* 0xfffffffc00dc8947 */ /* 0x000fea000383ffff */
[----:B------:R-:W-:Y:S05]  /*0170*/  EXIT ;  /* 0x000000000000794d */ /* 0x000fea0003800000 */
.L_x_33:
        /* <DEDUP_REMOVED lines=16> */
.L_x_50:


//--------------------- .text._Z10cu_sigmoidPdS_i --------------------------
	.section	.text._Z10cu_sigmoidPdS_i,"ax",@progbits
	.align	128
        .global         _Z10cu_sigmoidPdS_i
        .type           _Z10cu_sigmoidPdS_i,@function
        .size           _Z10cu_sigmoidPdS_i,(.L_x_51 - _Z10cu_sigmoidPdS_i)
        .other          _Z10cu_sigmoidPdS_i,@"STO_CUDA_ENTRY STV_DEFAULT"
_Z10cu_sigmoidPdS_i:
.text._Z10cu_sigmoidPdS_i:
        /* <DEDUP_REMOVED lines=13> */
.L_x_34:
[----:B01----:R-:W-:-:S06]  /*00d0*/  IMAD.WIDE R6, R0, 0x8, R2 ;  /* 0x0000000800067825 */ /* 0x003fcc00078e0202 */
[----:B--2---:R-:W2:Y:S02]  /*00e0*/  LDG.E.64 R6, desc[UR6][R6.64] ;  /* 0x0000000606067981 */ /* 0x004ea4000c1e1b00 */
[----:B--2---:R0:W1:Y:S02]  /*00f0*/  F2F.F32.F64 R8, R6 ;  /* 0x0000000600087310 */ /* 0x0040640000301000 */
[----:B0-----:R-:W-:Y:S02]  /*0100*/  HFMA2 R7, -RZ, RZ, 15, 0 ;  /* 0x4b800000ff077431 */ /* 0x001fe400000001ff */
[----:B-1----:R-:W-:-:S04]  /*0110*/  FMUL.RM R8, R8, -1 ;  /* 0xbf80000008087820 */ /* 0x002fc80000404000 */
[----:B------:R-:W-:-:S05]  /*0120*/  FMUL R10, R8, 1.4426950216293334961 ;  /* 0x3fb8aa3b080a7820 */ /* 0x000fca0000400000 */
[----:B------:R-:W-:-:S13]  /*0130*/  FSETP.GEU.AND P0, PT, R10, -126, PT ;  /* 0xc2fc00000a00780b */ /* 0x000fda0003f0e000 */
[----:B------:R-:W-:-:S04]  /*0140*/  @!P0 FMUL R10, R10, 0.5 ;  /* 0x3f0000000a0a8820 */ /* 0x000fc80000400000 */
[----:B------:R-:W0:Y:S02]  /*0150*/  MUFU.EX2 R8, R10 ;  /* 0x0000000a00087308 */ /* 0x000e240000000800 */
[----:B0-----:R-:W-:-:S04]  /*0160*/  @!P0 FMUL R8, R8, R8 ;  /* 0x0000000808088220 */ /* 0x001fc80000400000 */
[----:B------:R-:W-:Y:S01]  /*0170*/  FADD.RM R12, R8, 1 ;  /* 0x3f800000080c7421 */ /* 0x000fe20000004000 */
[----:B---3--:R-:W-:Y:S01]  /*0180*/  IMAD.WIDE R8, R0, 0x8, R4 ;  /* 0x0000000800087825 */ /* 0x008fe200078e0204 */
[----:B------:R-:W-:-:S03]  /*0190*/  IADD3 R0, PT, PT, R11, R0, RZ ;  /* 0x000000000b007210 */ /* 0x000fc60007ffe0ff */
[----:B------:R-:W-:-:S04]  /*01a0*/  FSETP.GEU.AND P0, PT, |R12|, 1.175494350822287508e-38, PT ;  /* 0x008000000c00780b */ /* 0x000fc80003f0e200 */
[----:B------:R-:W-:-:S09]  /*01b0*/  FSEL R7, R7, 1, !P0 ;  /* 0x3f80000007077808 */ /* 0x000fd20004000000 */
[----:B------:R-:W-:Y:S01]  /*01c0*/  @!P0 FMUL R12, R12, 16777216 ;  /* 0x4b8000000c0c8820 */ /* 0x000fe20000400000 */
[----:B------:R-:W-:-:S05]  /*01d0*/  ISETP.GE.AND P0, PT, R0, UR5, PT ;  /* 0x0000000500007c0c */ /* 0x000fca000bf06270 */
[----:B------:R-:W0:Y:S02]  /*01e0*/  MUFU.RCP R12, R12 ;  /* 0x0000000c000c7308 */ /* 0x000e240000001000 */
[----:B0-----:R-:W-:-:S06]  /*01f0*/  FMUL R7, R12, R7 ;  /* 0x000000070c077220 */ /* 0x001fcc0000400000 */
[----:B------:R-:W0:Y:S02]  /*0200*/  F2F.F64.F32 R6, R7 ;  /* 0x0000000700067310 */ /* 0x000e240000201800 */
[----:B0-----:R1:W-:Y:S01]  /*0210*/  STG.E.64 desc[UR6][R8.64], R6 ;  /* 0x0000000608007986 */ /* 0x0013e2000c101b06 */
[----:B------:R-:W-:Y:S05]  /*0220*/  @!P0 BRA `(.L_x_34) ;  /* 0xfffffffc00a88947 */ /* 0x000fea000383ffff */
[----:B------:R-:W-:Y:S05]  /*0230*/  EXIT ;  /* 0x000000000000794d */ /* 0x000fea0003800000 */
.L_x_35:
        /* <DEDUP_REMOVED lines=12> */
.L_x_51:


//--------------------- .text._Z18cuda_mat_transposePKdPdiii --------------------------
	.section	.text._Z18cuda_mat_transposePKdPdiii,"ax",@progbits
	.align	128
        .global         _Z18cuda_mat_transposePKdPdiii
        .type           _Z18cuda_mat_transposePKdPdiii,@function
        .size           _Z18cuda_mat_transposePKdPdiii,(.L_x_52 - _Z18cuda_mat_transposePKdPdiii)
        .other          _Z18cuda_mat_transposePKdPdiii,@"STO_CUDA_ENTRY STV_DEFAULT"
_Z18cuda_mat_transposePKdPdiii:
.text._Z18cuda_mat_transposePKdPdiii:
        /* <DEDUP_REMOVED lines=8> */
[----:B------:R-:W0:Y:S01]  /*0080*/  LDC R15, c[0x0][0x394] ;  /* 0x0000e500ff0f7b82 */ /* 0x000e220000000800 */
[----:B------:R-:W1:Y:S01]  /*0090*/  LDCU UR4, c[0x0][0x370] ;  /* 0x00006e00ff0477ac */ /* 0x000e620008000800 */
[----:B------:R-:W2:Y:S06]  /*00a0*/  LDCU.64 UR6, c[0x0][0x358] ;  /* 0x00006b00ff0677ac */ /* 0x000eac0008000a00 */
[----:B------:R-:W3:Y:S01]  /*00b0*/  LDC R6, c[0x0][0x394] ;  /* 0x0000e500ff067b82 */ /* 0x000ee20000000800 */
[----:B------:R-:W4:Y:S01]  /*00c0*/  LDCU UR8, c[0x0][0x398] ;  /* 0x00007300ff0877ac */ /* 0x000f220008000800 */
[----:B------:R-:W0:Y:S06]  /*00d0*/  LDCU UR5, c[0x0][0x390] ;  /* 0x00007200ff0577ac */ /* 0x000e2c0008000800 */
[----:B------:R-:W1:Y:S01]  /*00e0*/  LDC.64 R2, c[0x0][0x380] ;  /* 0x0000e000ff027b82 */ /* 0x000e620000000a00 */
[----:B0-----:R-:W-:-:S07]  /*00f0*/  IABS R0, R15 ;  /* 0x0000000f00007213 */ /* 0x001fce0000000000 */
[----:B------:R-:W0:Y:S01]  /*0100*/  LDC.64 R4, c[0x0][0x388] ;  /* 0x0000e200ff047b82 */ /* 0x000e220000000a00 */
[----:B------:R-:W-:Y:S01]  /*0110*/  ISETP.NE.AND P0, PT, R15, RZ, PT ;  /* 0x000000ff0f00720c */ /* 0x000fe20003f05270 */
[----:B------:R-:W5:Y:S01]  /*0120*/  I2F.RP R7, R0 ;  /* 0x0000000000077306 */ /* 0x000f620000209400 */
[----:B------:R-:W-:-:S07]  /*0130*/  LOP3.LUT R15, RZ, R15, RZ, 0x33, !PT ;  /* 0x0000000fff0f7212 */ /* 0x000fce00078e33ff */
[----:B-----5:R-:W5:Y:S02]  /*0140*/  MUFU.RCP R7, R7 ;  /* 0x0000000700077308 */ /* 0x020f640000001000 */
[----:B-----5:R-:W-:-:S06]  /*0150*/  VIADD R8, R7, 0xffffffe ;  /* 0x0ffffffe07087836 */ /* 0x020fcc0000000000 */
[----:B------:R5:W2:Y:S02]  /*0160*/  F2I.FTZ.U32.TRUNC.NTZ R9, R8 ;  /* 0x0000000800097305 */ /* 0x000aa4000021f000 */
[----:B-----5:R-:W-:Y:S01]  /*0170*/  IMAD.MOV.U32 R8, RZ, RZ, RZ ;  /* 0x000000ffff087224 */ /* 0x020fe200078e00ff */
[----:B--2---:R-:W-:-:S05]  /*0180*/  IADD3 R13, PT, PT, RZ, -R9, RZ ;  /* 0x80000009ff0d7210 */ /* 0x004fca0007ffe0ff */
[----:B------:R-:W-:-:S04]  /*0190*/  IMAD R7, R13, R0, RZ ;  /* 0x000000000d077224 */ /* 0x000fc800078e02ff */
[----:B------:R-:W-:Y:S01]  /*01a0*/  IMAD.HI.U32 R7, R9, R7, R8 ;  /* 0x0000000709077227 */ /* 0x000fe200078e0008 */
[----:B------:R-:W-:-:S03]  /*01b0*/  MOV R9, R10 ;  /* 0x0000000a00097202 */ /* 0x000fc60000000f00 */
[----:B01-34-:R-:W-:-:S07]  /*01c0*/  IMAD R8, R11, UR4, RZ ;  /* 0x000000040b087c24 */ /* 0x01bfce000f8e02ff */
.L_x_36:
[----:B0-----:R-:W-:Y:S02]  /*01d0*/  IABS R12, R9 ;  /* 0x00000009000c7213 */ /* 0x001fe40000000000 */
[----:B------:R-:W-:-:S03]  /*01e0*/  IABS R14, R6 ;  /* 0x00000006000e7213 */ /* 0x000fc60000000000 */
[----:B------:R-:W-:-:S04]  /*01f0*/  IMAD.HI.U32 R10, R7, R12, RZ ;  /* 0x0000000c070a7227 */ /* 0x000fc800078e00ff */
[----:B------:R-:W-:-:S04]  /*0200*/  IMAD.MOV R11, RZ, RZ, -R10 ;  /* 0x000000ffff0b7224 */ /* 0x000fc800078e0a0a */
[----:B------:R-:W-:-:S05]  /*0210*/  IMAD R11, R14, R11, R12 ;  /* 0x0000000b0e0b7224 */ /* 0x000fca00078e020c */
[----:B------:R-:W-:-:S13]  /*0220*/  ISETP.GT.U32.AND P2, PT, R0, R11, PT ;  /* 0x0000000b0000720c */ /* 0x000fda0003f44070 */
[----:B------:R-:W-:Y:S01]  /*0230*/  @!P2 IADD3 R11, PT, PT, R11, -R14, RZ ;  /* 0x8000000e0b0ba210 */ /* 0x000fe20007ffe0ff */
[----:B------:R-:W-:-:S03]  /*0240*/  @!P2 VIADD R10, R10, 0x1 ;  /* 0x000000010a0aa836 */ /* 0x000fc60000000000 */
[----:B------:R-:W-:Y:S02]  /*0250*/  ISETP.GE.U32.AND P1, PT, R11, R0, PT ;  /* 0x000000000b00720c */ /* 0x000fe40003f26070 */
[----:B------:R-:W-:-:S04]  /*0260*/  LOP3.LUT R11, R9, R6, RZ, 0x3c, !PT ;  /* 0x00000006090b7212 */ /* 0x000fc800078e3cff */
[----:B------:R-:W-:-:S07]  /*0270*/  ISETP.GE.AND P3, PT, R11, RZ, PT ;  /* 0x000000ff0b00720c */ /* 0x000fce0003f66270 */
[----:B------:R-:W-:-:S06]  /*0280*/  @P1 IADD3 R10, PT, PT, R10, 0x1, RZ ;  /* 0x000000010a0a1810 */ /* 0x000fcc0007ffe0ff */
[----:B------:R-:W-:-:S05]  /*0290*/  @!P3 IMAD.MOV R10, RZ, RZ, -R10 ;  /* 0x000000ffff0ab224 */ /* 0x000fca00078e0a0a */
[----:B------:R-:W-:-:S04]  /*02a0*/  SEL R10, R15, R10, !P0 ;  /* 0x0000000a0f0a7207 */ /* 0x000fc80004000000 */
[----:B------:R-:W-:-:S05]  /*02b0*/  IADD3 R11, PT, PT, -R10, RZ, RZ ;  /* 0x000000ff0a0b7210 */ /* 0x000fca0007ffe1ff */
[----:B------:R-:W-:-:S04]  /*02c0*/  IMAD R11, R6, R11, R9 ;  /* 0x0000000b060b7224 */ /* 0x000fc800078e0209 */
[----:B------:R-:W-:-:S04]  /*02d0*/  IMAD R11, R11, UR5, R10 ;  /* 0x000000050b0b7c24 */ /* 0x000fc8000f8e020a */
[----:B------:R-:W-:-:S06]  /*02e0*/  IMAD.WIDE R10, R11, 0x8, R2 ;  /* 0x000000080b0a7825 */ /* 0x000fcc00078e0202 */
[----:B------:R-:W2:Y:S01]  /*02f0*/  LDG.E.64 R10, desc[UR6][R10.64] ;  /* 0x000000060a0a7981 */ /* 0x000ea2000c1e1b00 */
[----:B------:R-:W-:-:S04]  /*0300*/  IMAD.WIDE R12, R9, 0x8, R4 ;  /* 0x00000008090c7825 */ /* 0x000fc800078e0204 */
[----:B------:R-:W-:-:S05]  /*0310*/  IMAD.IADD R9, R8, 0x1, R9 ;  /* 0x0000000108097824 */ /* 0x000fca00078e0209 */
[----:B------:R-:W-:Y:S01]  /*0320*/  ISETP.GE.AND P1, PT, R9, UR8, PT ;  /* 0x0000000809007c0c */ /* 0x000fe2000bf26270 */
[----:B--2---:R0:W-:-:S12]  /*0330*/  STG.E.64 desc[UR6][R12.64], R10 ;  /* 0x0000000a0c007986 */ /* 0x0041d8000c101b06 */
[----:B------:R-:W-:Y:S05]  /*0340*/  @!P1 BRA `(.L_x_36) ;  /* 0xfffffffc00a09947 */ /* 0x000fea000383ffff */
[----:B------:R-:W-:Y:S05]  /*0350*/  EXIT ;  /* 0x000000000000794d */ /* 0x000fea0003800000 */
.L_x_37:
        /* <DEDUP_REMOVED lines=10> */
.L_x_52:


//--------------------- .text._Z11cu_additionPKdS0_Pdi --------------------------
	.section	.text._Z11cu_additionPKdS0_Pdi,"ax",@progbits
	.align	128
        .global         _Z11cu_additionPKdS0_Pdi
        .type           _Z11cu_additionPKdS0_Pdi,@function
        .size           _Z11cu_additionPKdS0_Pdi,(.L_x_53 - _Z11cu_additionPKdS0_Pdi)
        .other          _Z11cu_additionPKdS0_Pdi,@"STO_CUDA_ENTRY STV_DEFAULT"
_Z11cu_additionPKdS0_Pdi:
.text._Z11cu_additionPKdS0_Pdi:
        /* <DEDUP_REMOVED lines=11> */
[----:B------:R-:W3:Y:S08]  /*00b0*/  LDC.64 R4, c[0x0][0x380] ;  /* 0x0000e000ff047b82 */ /* 0x000ef00000000a00 */
[----:B------:R-:W4:Y:S01]  /*00c0*/  LDC.64 R6, c[0x0][0x388] ;  /* 0x0000e200ff067b82 */ /* 0x000f220000000a00 */
[----:B-1----:R-:W-:-:S07]  /*00d0*/  IMAD R17, R17, UR4, RZ ;  /* 0x0000000411117c24 */ /* 0x002fce000f8e02ff */
.L_x_38:
[----:B---3--:R-:W-:-:S04]  /*00e0*/  IMAD.WIDE R8, R0, 0x8, R4 ;  /* 0x0000000800087825 */ /* 0x008fc800078e0204 */
[C---:B----4-:R-:W-:Y:S02]  /*00f0*/  IMAD.WIDE R10, R0.reuse, 0x8, R6 ;  /* 0x00000008000a7825 */ /* 0x050fe400078e0206 */
[----:B--2---:R-:W2:Y:S04]  /*0100*/  LDG.E.64 R8, desc[UR6][R8.64] ;  /* 0x0000000608087981 */ /* 0x004ea8000c1e1b00 */
[----:B------:R-:W3:Y:S01]  /*0110*/  LDG.E.64 R10, desc[UR6][R10.64] ;  /* 0x000000060a0a7981 */ /* 0x000ee2000c1e1b00 */
[----:B01----:R-:W-:Y:S01]  /*0120*/  IMAD.WIDE R14, R0, 0x8, R2 ;  /* 0x00000008000e7825 */ /* 0x003fe200078e0202 */
[----:B------:R-:W-:-:S04]  /*0130*/  IADD3 R0, PT, PT, R17, R0, RZ ;  /* 0x0000000011007210 */ /* 0x000fc80007ffe0ff */
[----:B------:R-:W-:Y:S01]  /*0140*/  ISETP.GE.AND P0, PT, R0, UR5, PT ;  /* 0x0000000500007c0c */ /* 0x000fe2000bf06270 */
[----:B--2---:R-:W-:Y:S08]  /*0150*/  F2F.F32.F64 R12, R8 ;  /* 0x00000008000c7310 */ /* 0x004ff00000301000 */
[----:B---3--:R-:W0:Y:S02]  /*0160*/  F2F.F32.F64 R13, R10 ;  /* 0x0000000a000d7310 */ /* 0x008e240000301000 */
[----:B0-----:R-:W-:-:S06]  /*0170*/  FADD.RM R12, R12, R13 ;  /* 0x0000000d0c0c7221 */ /* 0x001fcc0000004000 */
[----:B------:R-:W0:Y:S02]  /*0180*/  F2F.F64.F32 R12, R12 ;  /* 0x0000000c000c7310 */ /* 0x000e240000201800 */
[----:B0-----:R1:W-:Y:S01]  /*0190*/  STG.E.64 desc[UR6][R14.64], R12 ;  /* 0x0000000c0e007986 */ /* 0x0013e2000c101b06 */
[----:B------:R-:W-:Y:S05]  /*01a0*/  @!P0 BRA `(.L_x_38) ;  /* 0xfffffffc00cc8947 */ /* 0x000fea000383ffff */
[----:B------:R-:W-:Y:S05]  /*01b0*/  EXIT ;  /* 0x000000000000794d */ /* 0x000fea0003800000 */
.L_x_39:
        /* <DEDUP_REMOVED lines=12> */
.L_x_53:


//--------------------- .text._Z17cuda_mat_multiplyPKdS0_Pdiiiiii --------------------------
	.section	.text._Z17cuda_mat_multiplyPKdS0_Pdiiiiii,"ax",@progbits
	.align	128
        .global         _Z17cuda_mat_multiplyPKdS0_Pdiiiiii
        .type           _Z17cuda_mat_multiplyPKdS0_Pdiiiiii,@function
        .size           _Z17cuda_mat_multiplyPKdS0_Pdiiiiii,(.L_x_54 - _Z17cuda_mat_multiplyPKdS0_Pdiiiiii)
        .other          _Z17cuda_mat_multiplyPKdS0_Pdiiiiii,@"STO_CUDA_ENTRY STV_DEFAULT"
_Z17cuda_mat_multiplyPKdS0_Pdiiiiii:
.text._Z17cuda_mat_multiplyPKdS0_Pdiiiiii:
[----:B------:R-:W-:Y:S01]  /*0000*/  LDC R1, c[0x0][0x37c] ;  /* 0x0000df00ff017b82 */ /* 0x000fe20000000800 */
[----:B------:R-:W0:Y:S07]  /*0010*/  S2R R0, SR_TID.Y ;  /* 0x0000000000007919 */ /* 0x000e2e0000002200 */
[----:B------:R-:W1:Y:S01]  /*0020*/  S2UR UR6, SR_CgaCtaId ;  /* 0x00000000000679c3 */ /* 0x000e620000008800 */
[----:B------:R-:W-:Y:S01]  /*0030*/  UMOV UR4, 0x400 ;  /* 0x0000040000047882 */ /* 0x000fe20000000000 */
[----:B------:R-:W2:Y:S01]  /*0040*/  LDCU UR11, c[0x0][0x39c] ;  /* 0x00007380ff0b77ac */ /* 0x000ea20008000800 */
[----:B------:R-:W3:Y:S01]  /*0050*/  S2R R2, SR_TID.X ;  /* 0x0000000000027919 */ /* 0x000ee20000002100 */
[----:B------:R-:W-:Y:S01]  /*0060*/  CS2R R10, SRZ ;  /* 0x00000000000a7805 */ /* 0x000fe2000001ff00 */
[----:B------:R-:W-:Y:S01]  /*0070*/  UIADD3 UR5, UPT, UPT, UR4, 0x2000, URZ ;  /* 0x0000200004057890 */ /* 0x000fe2000fffe0ff */
[----:B------:R-:W4:Y:S01]  /*0080*/  S2R R5, SR_CTAID.Y ;  /* 0x0000000000057919 */ /* 0x000f220000002600 */
[----:B------:R-:W4:Y:S01]  /*0090*/  LDCU UR7, c[0x0][0x364] ;  /* 0x00006c80ff0777ac */ /* 0x000f220008000800 */
[----:B------:R-:W5:Y:S01]  /*00a0*/  S2R R19, SR_CTAID.X ;  /* 0x0000000000137919 */ /* 0x000f620000002500 */
[----:B------:R-:W5:Y:S01]  /*00b0*/  LDCU UR10, c[0x0][0x360] ;  /* 0x00006c00ff0a77ac */ /* 0x000f620008000800 */
[----:B------:R-:W0:Y:S01]  /*00c0*/  LDCU.64 UR8, c[0x0][0x358] ;  /* 0x00006b00ff0877ac */ /* 0x000e220008000a00 */
[----:B--2---:R-:W-:-:S02]  /*00d0*/  UISETP.GE.AND UP0, UPT, UR11, -0x1e, UPT ;  /* 0xffffffe20b00788c */ /* 0x004fc4000bf06270 */
[----:B-1----:R-:W-:Y:S02]  /*00e0*/  ULEA UR5, UR6, UR5, 0x18 ;  /* 0x0000000506057291 */ /* 0x002fe4000f8ec0ff */
[----:B------:R-:W-:-:S04]  /*00f0*/  ULEA UR4, UR6, UR4, 0x18 ;  /* 0x0000000406047291 */ /* 0x000fc8000f8ec0ff */
[C---:B0-----:R-:W-:Y:S02]  /*0100*/  LEA R3, R0.reuse, UR5, 0x8 ;  /* 0x0000000500037c11 */ /* 0x041fe4000f8e40ff */
[----:B------:R-:W-:-:S03]  /*0110*/  LEA R17, R0, UR4, 0x8 ;  /* 0x0000000400117c11 */ /* 0x000fc6000f8e40ff */
[C---:B---3--:R-:W-:Y:S02]  /*0120*/  IMAD R18, R2.reuse, 0x8, R3 ;  /* 0x0000000802127824 */ /* 0x048fe400078e0203 */
[----:B------:R-:W-:Y:S02]  /*0130*/  IMAD R16, R2, 0x8, R17 ;  /* 0x0000000802107824 */ /* 0x000fe400078e0211 */
[----:B----4-:R-:W-:Y:S01]  /*0140*/  IMAD R20, R5, UR7, R0 ;  /* 0x0000000705147c24 */ /* 0x010fe2000f8e0200 */
[----:B------:R0:W-:Y:S01]  /*0150*/  STS.64 [R18], RZ ;  /* 0x000000ff12007388 */ /* 0x0001e20000000a00 */
[----:B-----5:R-:W-:-:S03]  /*0160*/  IMAD R19, R19, UR10, R2 ;  /* 0x0000000a13137c24 */ /* 0x020fc6000f8e0202 */
[----:B------:R0:W-:Y:S01]  /*0170*/  STS.64 [R16], RZ ;  /* 0x000000ff10007388 */ /* 0x0001e20000000a00 */
[----:B------:R-:W-:Y:S05]  /*0180*/  BRA.U !UP0, `(.L_x_40) ;  /* 0x0000000508e07547 */ /* 0x000fea000b800000 */
[----:B------:R-:W1:Y:S01]  /*0190*/  LDC.64 R4, c[0x0][0x3a0] ;  /* 0x0000e800ff047b82 */ /* 0x000e620000000a00 */
[----:B------:R-:W2:Y:S01]  /*01a0*/  LDCU UR7, c[0x0][0x3a4] ;  /* 0x00007480ff0777ac */ /* 0x000ea20008000800 */
[----:B------:R-:W-:Y:S01]  /*01b0*/  IMAD R7, R20, UR11, R2 ;  /* 0x0000000b14077c24 */ /* 0x000fe2000f8e0202 */
[----:B------:R-:W-:Y:S02]  /*01c0*/  LEA R3, R2, UR5, 0x3 ;  /* 0x0000000502037c11 */ /* 0x000fe4000f8e18ff */
[----:B------:R-:W-:Y:S01]  /*01d0*/  CS2R R10, SRZ ;  /* 0x00000000000a7805 */ /* 0x000fe2000001ff00 */
[----:B------:R-:W-:Y:S01]  /*01e0*/  UIADD3 UR4, UPT, UPT, UR11, -0x1, URZ ;  /* 0xffffffff0b047890 */ /* 0x000fe2000fffe0ff */
[----:B------:R-:W3:Y:S03]  /*01f0*/  LDCU.64 UR12, c[0x0][0x398] ;  /* 0x00007300ff0c77ac */ /* 0x000ee60008000a00 */
[----:B------:R-:W-:-:S04]  /*0200*/  USHF.R.S32.HI UR6, URZ, 0x1f, UR4 ;  /* 0x0000001fff067899 */ /* 0x000fc80008011404 */
[----:B------:R-:W-:-:S03]  /*0210*/  ULEA.HI UR6, UR6, UR4, URZ, 0x5 ;  /* 0x0000000406067291 */ /* 0x000fc6000f8f28ff */
[----:B------:R-:W-:Y:S01]  /*0220*/  UMOV UR4, URZ ;  /* 0x000000ff00047c82 */ /* 0x000fe20008000000 */
[----:B------:R-:W-:Y:S01]  /*0230*/  USHF.R.S32.HI UR6, URZ, 0x5, UR6 ;  /* 0x00000005ff067899 */ /* 0x000fe20008011406 */
[----:B--2---:R-:W-:-:S03]  /*0240*/  IMAD R6, R0, UR7, R19 ;  /* 0x0000000700067c24 */ /* 0x004fc6000f8e0213 */
[----:B------:R-:W-:-:S12]  /*0250*/  UIADD3 UR6, UPT, UPT, -UR6, URZ, URZ ;  /* 0x000000ff06067290 */ /* 0x000fd8000fffe1ff */
.L_x_41:
[----:B------:R-:W-:Y:S02]  /*0260*/  LOP3.LUT P0, RZ, R2, UR4, RZ, 0xfc, !PT ;  /* 0x0000000402ff7c12 */ /* 0x000fe4000f80fcff */
[----:B------:R-:W-:Y:S02]  /*0270*/  CS2R R26, SRZ ;  /* 0x00000000001a7805 */ /* 0x000fe4000001ff00 */
[----:B---3--:R-:W-:-:S04]  /*0280*/  ISETP.GE.OR P0, PT, R20, UR12, !P0 ;  /* 0x0000000c14007c0c */ /* 0x008fc8000c706670 */
[----:B------:R-:W-:-:S04]  /*0290*/  SEL R8, RZ, 0x1, !P0 ;  /* 0x00000001ff087807 */ /* 0x000fc80004000000 */
[----:B------:R-:W-:-:S13]  /*02a0*/  ISETP.GE.AND P0, PT, R8, UR13, PT ;  /* 0x0000000d08007c0c */ /* 0x000fda000bf06270 */
[----:B------:R-:W2:Y:S02]  /*02b0*/  @P0 LDC.64 R12, c[0x0][0x380] ;  /* 0x0000e000ff0c0b82 */ /* 0x000ea40000000a00 */
[----:B--2---:R-:W-:-:S05]  /*02c0*/  @P0 IMAD.WIDE.U32 R12, R7, 0x8, R12 ;  /* 0x00000008070c0825 */ /* 0x004fca00078e000c */
[----:B------:R-:W2:Y:S01]  /*02d0*/  @P0 LDG.E.64 R26, desc[UR8][R12.64] ;  /* 0x000000080c1a0981 */ /* 0x000ea2000c1e1b00 */
[----:B------:R-:W-:Y:S02]  /*02e0*/  LOP3.LUT P0, RZ, R0, UR4, RZ, 0xfc, !PT ;  /* 0x0000000400ff7c12 */ /* 0x000fe4000f80fcff */
[----:B------:R-:W-:Y:S02]  /*02f0*/  CS2R R28, SRZ ;  /* 0x00000000001c7805 */ /* 0x000fe4000001ff00 */
[----:B-1----:R-:W-:-:S04]  /*0300*/  ISETP.GE.OR P0, PT, R19, R5, !P0 ;  /* 0x000000051300720c */ /* 0x002fc80004706670 */
[----:B------:R-:W-:-:S04]  /*0310*/  SEL R9, RZ, 0x1, !P0 ;  /* 0x00000001ff097807 */ /* 0x000fc80004000000 */
[----:B------:R-:W-:-:S13]  /*0320*/  ISETP.GE.AND P0, PT, R9, R4, PT ;  /* 0x000000040900720c */ /* 0x000fda0003f06270 */
[----:B------:R-:W1:Y:S02]  /*0330*/  @P0 LDC.64 R8, c[0x0][0x388] ;  /* 0x0000e200ff080b82 */ /* 0x000e640000000a00 */
[----:B-1----:R-:W-:Y:S01]  /*0340*/  @P0 IMAD.WIDE.U32 R24, R6, 0x8, R8 ;  /* 0x0000000806180825 */ /* 0x002fe200078e0008 */
[----:B--2---:R-:W-:Y:S05]  /*0350*/  STS.64 [R16], R26 ;  /* 0x0000001a10007388 */ /* 0x004fea0000000a00 */
[----:B------:R-:W-:Y:S06]  /*0360*/  BAR.SYNC.DEFER_BLOCKING 0x0 ;  /* 0x0000000000007b1d */ /* 0x000fec0000010000 */
[----:B------:R-:W2:Y:S01]  /*0370*/  @P0 LDG.E.64 R28, desc[UR8][R24.64] ;  /* 0x00000008181c0981 */ /* 0x000ea2000c1e1b00 */
[----:B------:R-:W-:Y:S01]  /*0380*/  UIADD3 UR6, UPT, UPT, UR6, 0x1, URZ ;  /* 0x0000000106067890 */ /* 0x000fe2000fffe0ff */
[----:B------:R-:W-:Y:S01]  /*0390*/  VIADD R7, R7, 0x20 ;  /* 0x0000002007077836 */ /* 0x000fe20000000000 */
[----:B------:R-:W-:Y:S01]  /*03a0*/  UIADD3 UR4, UPT, UPT, UR4, 0x20, URZ ;  /* 0x0000002004047890 */ /* 0x000fe2000fffe0ff */
[----:B------:R-:W-:Y:S01]  /*03b0*/  IMAD R6, R5, 0x20, R6 ;  /* 0x0000002005067824 */ /* 0x000fe200078e0206 */
[----:B------:R-:W-:Y:S01]  /*03c0*/  UISETP.NE.AND UP0, UPT, UR6, 0x1, UPT ;  /* 0x000000010600788c */ /* 0x000fe2000bf05270 */
[----:B--2---:R-:W-:Y:S01]  /*03d0*/  STS.64 [R18], R28 ;  /* 0x0000001c12007388 */ /* 0x004fe20000000a00 */
[----:B------:R-:W-:Y:S06]  /*03e0*/  BAR.SYNC.DEFER_BLOCKING 0x0 ;  /* 0x0000000000007b1d */ /* 0x000fec0000010000 */
[----:B------:R-:W-:Y:S04]  /*03f0*/  LDS.64 R8, [R3] ;  /* 0x0000000003087984 */ /* 0x000fe80000000a00 */
[----:B------:R-:W1:Y:S04]  /*0400*/  LDS.128 R12, [R17] ;  /* 0x00000000110c7984 */ /* 0x000e680000000c00 */
[----:B------:R-:W2:Y:S04]  /*0410*/  LDS.64 R22, [R3+0x100] ;  /* 0x0001000003167984 */ /* 0x000ea80000000a00 */
[----:B------:R-:W-:Y:S04]  /*0420*/  LDS.64 R24, [R3+0x200] ;  /* 0x0002000003187984 */ /* 0x000fe80000000a00 */
[----:B------:R-:W-:Y:S01]  /*0430*/  LDS.64 R26, [R3+0x400] ;  /* 0x00040000031a7984 */ /* 0x000fe20000000a00 */
[----:B-1----:R-:W-:-:S03]  /*0440*/  DFMA R12, R8, R12, R10 ;  /* 0x0000000c080c722b */ /* 0x002fc6000000000a */
[----:B------:R-:W1:Y:S05]  /*0450*/  LDS.128 R8, [R17+0x10] ;  /* 0x0000100011087984 */ /* 0x000e6a0000000c00 */
[----:B--2---:R-:W-:Y:S01]  /*0460*/  DFMA R14, R22, R14, R12 ;  /* 0x0000000e160e722b */ /* 0x004fe2000000000c */
[----:B------:R-:W2:Y:S07]  /*0470*/  LDS.64 R22, [R3+0x300] ;  /* 0x0003000003167984 */ /* 0x000eae0000000a00 */
[----:B-1----:R-:W-:-:S02]  /*0480*/  DFMA R8, R24, R8, R14 ;  /* 0x000000081808722b */ /* 0x002fc4000000000e */
[----:B------:R-:W1:Y:S04]  /*0490*/  LDS.128 R12, [R17+0x20] ;  /* 0x00002000110c7984 */ /* 0x000e680000000c00 */
[----:B------:R-:W-:Y:S02]  /*04a0*/  LDS.64 R24, [R3+0x600] ;  /* 0x0006000003187984 */ /* 0x000fe40000000a00 */
[----:B--2---:R-:W-:Y:S02]  /*04b0*/  DFMA R10, R22, R10, R8 ;  /* 0x0000000a160a722b */ /* 0x004fe40000000008 */
[----:B------:R-:W2:Y:S06]  /*04c0*/  LDS.64 R22, [R3+0x500] ;  /* 0x0005000003167984 */ /* 0x000eac0000000a00 */
        /* <DEDUP_REMOVED lines=57> */
[----:B------:R-:W3:Y:S02]  /*0860*/  LDS.64 R24, [R3+0x1d00] ;  /* 0x001d000003187984 */ /* 0x000ee40000000a00 */
[----:B--2---:R-:W-:Y:S02]  /*0870*/  DFMA R10, R22, R10, R8 ;  /* 0x0000000a160a722b */ /* 0x004fe40000000008 */
[----:B------:R-:W-:Y:S06]  /*0880*/  LDS.64 R22, [R3+0x1e00] ;  /* 0x001e000003167984 */ /* 0x000fec0000000a00 */
[----:B-1----:R-:W-:-:S02]  /*0890*/  DFMA R26, R26, R12, R10 ;  /* 0x0000000c1a1a722b */ /* 0x002fc4000000000a */
[----:B------:R-:W1:Y:S04]  /*08a0*/  LDS.128 R8, [R17+0xf0] ;  /* 0x0000f00011087984 */ /* 0x000e680000000c00 */
[----:B------:R-:W2:Y:S02]  /*08b0*/  LDS.64 R12, [R3+0x1f00] ;  /* 0x001f0000030c7984 */ /* 0x000ea40000000a00 */
[----:B---3--:R-:W-:-:S08]  /*08c0*/  DFMA R14, R24, R14, R26 ;  /* 0x0000000e180e722b */ /* 0x008fd0000000001a */
[----:B-1----:R-:W-:-:S08]  /*08d0*/  DFMA R8, R22, R8, R14 ;  /* 0x000000081608722b */ /* 0x002fd0000000000e */
[----:B--2---:R-:W-:Y:S01]  /*08e0*/  DFMA R10, R12, R10, R8 ;  /* 0x0000000a0c0a722b */ /* 0x004fe20000000008 */
[----:B------:R-:W-:Y:S06]  /*08f0*/  BAR.SYNC.DEFER_BLOCKING 0x0 ;  /* 0x0000000000007b1d */ /* 0x000fec0000010000 */
[----:B------:R-:W-:Y:S05]  /*0900*/  BRA.U UP0, `(.L_x_41) ;  /* 0xfffffff900547547 */ /* 0x000fea000b83ffff */
.L_x_40:
[----:B------:R-:W1:Y:S02]  /*0910*/  LDCU.64 UR4, c[0x0][0x3a8] ;  /* 0x00007500ff0477ac */ /* 0x000e640008000a00 */
[----:B-1----:R-:W-:-:S04]  /*0920*/  ISETP.GE.AND P0, PT, R20, UR4, PT ;  /* 0x0000000414007c0c */ /* 0x002fc8000bf06270 */
[----:B------:R-:W-:-:S13]  /*0930*/  ISETP.GE.OR P0, PT, R19, UR5, P0 ;  /* 0x0000000513007c0c */ /* 0x000fda0008706670 */
[----:B------:R-:W-:Y:S05]  /*0940*/  @P0 EXIT ;  /* 0x000000000000094d */ /* 0x000fea0003800000 */
[----:B------:R-:W1:Y:S01]  /*0950*/  LDC.64 R2, c[0x0][0x390] ;  /* 0x0000e400ff027b82 */ /* 0x000e620000000a00 */
[----:B------:R-:W-:-:S04]  /*0960*/  IMAD R19, R20, UR5, R19 ;  /* 0x0000000514137c24 */ /* 0x000fc8000f8e0213 */
[----:B-1----:R-:W-:-:S05]  /*0970*/  IMAD.WIDE R2, R19, 0x8, R2 ;  /* 0x0000000813027825 */ /* 0x002fca00078e0202 */
[----:B------:R-:W-:Y:S01]  /*0980*/  STG.E.64 desc[UR8][R2.64], R10 ;  /* 0x0000000a02007986 */ /* 0x000fe2000c101b08 */
[----:B------:R-:W-:Y:S05]  /*0990*/  EXIT ;  /* 0x000000000000794d */ /* 0x000fea0003800000 */
.L_x_42:
        /* <DEDUP_REMOVED lines=14> */
.L_x_54:


//--------------------- .nv.shared.reserved.0     --------------------------
	.section	.nv.shared.reserved.0,"aw",@nobits
	.weak		__nv_reservedSMEM_offset_0_alias
	.size		__nv_reservedSMEM_offset_0_alias, 0, 64
	.other		__nv_reservedSMEM_offset_0_alias,@"STO_CUDA_RESERVED_SHARED STV_DEFAULT"
__nv_reservedSMEM_offset_0_alias:
	.zero		0
	.zero		64


//--------------------- .nv.shared._Z17cuda_mat_multiplyPKdS0_Pdiiiiii --------------------------
	.section	.nv.shared._Z17cuda_mat_multiplyPKdS0_Pdiiiiii,"aw",@nobits
	.sectionflags	@""
	.align	8
.nv.shared._Z17cuda_mat_multiplyPKdS0_Pdiiiiii:
	.zero		17408


//--------------------- .nv.constant0._Z11cu_dsigmoidPdS_i --------------------------
	.section	.nv.constant0._Z11cu_dsigmoidPdS_i,"a",@progbits
	.sectionflags	@""
	.align	4
.nv.constant0._Z11cu_dsigmoidPdS_i:
	.zero		916


//--------------------- .nv.constant0._Z13cu_dsigmoid_aPdS_i --------------------------
	.section	.nv.constant0._Z13cu_dsigmoid_aPdS_i,"a",@progbits
	.sectionflags	@""
	.align	4
.nv.constant0._Z13cu_dsigmoid_aPdS_i:
	.zero		916


//--------------------- .nv.constant0._Z22cu_elementWiseMultiplyPdPKdi --------------------------
	.section	.nv.constant0._Z22cu_elementWiseMultiplyPdPKdi,"a",@progbits
	.sectionflags	@""
	.align	4
.nv.constant0._Z22cu_elementWiseMultiplyPdPKdi:
	.zero		916


//--------------------- .nv.constant0._Z20cu_mat_scalar_dividePddi --------------------------
	.section	.nv.constant0._Z20cu_mat_scalar_dividePddi,"a",@progbits
	.sectionflags	@""
	.align	4
.nv.constant0._Z20cu_mat_scalar_dividePddi:
	.zero		916


//--------------------- .nv.constant0._Z22cu_mat_scalar_multiplyPddi --------------------------
	.section	.nv.constant0._Z22cu_mat_scalar_multiplyPddi,"a",@progbits
	.sectionflags	@""
	.align	4
.nv.constant0._Z22cu_mat_scalar_multiplyPddi:
	.zero		916


//--------------------- .nv.constant0._Z22cu_mat_scalar_additionPddi --------------------------
	.section	.nv.constant0._Z22cu_mat_scalar_additionPddi,"a",@progbits
	.sectionflags	@""
	.align	4
.nv.constant0._Z22cu_mat_scalar_additionPddi:
	.zero		916


//--------------------- .nv.constant0._Z10cu_sigmoidPdS_i --------------------------
	.section	.nv.constant0._Z10cu_sigmoidPdS_i,"a",@progbits
	.sectionflags	@""
	.align	4
.nv.constant0._Z10cu_sigmoidPdS_i:
	.zero		916


//--------------------- .nv.constant0._Z18cuda_mat_transposePKdPdiii --------------------------
	.section	.nv.constant0._Z18cuda_mat_transposePKdPdiii,"a",@progbits
	.sectionflags	@""
	.align	4
.nv.constant0._Z18cuda_mat_transposePKdPdiii:
	.zero		924


//--------------------- .nv.constant0._Z11cu_additionPKdS0_Pdi --------------------------
	.section	.nv.constant0._Z11cu_additionPKdS0_Pdi,"a",@progbits
	.sectionflags	@""
	.align	4
.nv.constant0._Z11cu_additionPKdS0_Pdi:
	.zero		924


//--------------------- .nv.constant0._Z17cuda_mat_multiplyPKdS0_Pdiiiiii --------------------------
	.section	.nv.constant0._Z17cuda_mat_multiplyPKdS0_Pdiiiiii,"a",@progbits
	.sectionflags	@""
	.align	4
.nv.constant0._Z17cuda_mat_multiplyPKdS0_Pdiiiiii:
	.zero		944


//--------------------- SYMBOLS --------------------------

	.type		.nv.reservedSmem.offset0,@object
	.size		.nv.reservedSmem.offset0,0x4
	.type		.nv.reservedSmem.cap,@object
	.size		.nv.reservedSmem.cap,0x4
